//
// Generated by NVIDIA NVVM Compiler
//
// Compiler Build ID: CL-36424714
// Cuda compilation tools, release 13.0, V13.0.88
// Based on NVVM 20.0.0
//

.version 9.0
.target sm_100
.address_size 64

	// .globl	saxpy

.visible .entry saxpy(
	.param .align 2 .b8 saxpy_param_0[2],
	.param .u64 .ptr .align 1 saxpy_param_1,
	.param .u64 .ptr .align 1 saxpy_param_2,
	.param .u64 .ptr .align 1 saxpy_param_3,
	.param .u64 saxpy_param_4
)
{
	.reg .pred 	%p<2>;
	.reg .b16 	%rs<8>;
	.reg .b32 	%r<5>;
	.reg .b64 	%rd<13>;

	ld.param.u16 	%rs1, [saxpy_param_0];
	ld.param.u64 	%rd2, [saxpy_param_1];
	ld.param.u64 	%rd3, [saxpy_param_2];
	ld.param.u64 	%rd4, [saxpy_param_3];
	ld.param.u64 	%rd5, [saxpy_param_4];
	mov.u32 	%r1, %ctaid.x;
	mov.u32 	%r2, %ntid.x;
	mov.u32 	%r3, %tid.x;
	mad.lo.s32 	%r4, %r1, %r2, %r3;
	cvt.u64.u32 	%rd1, %r4;
	setp.le.u64 	%p1, %rd5, %rd1;
	@%p1 bra 	$L__BB0_2;
	cvta.to.global.u64 	%rd6, %rd2;
	cvta.to.global.u64 	%rd7, %rd3;
	cvta.to.global.u64 	%rd8, %rd4;
	shl.b64 	%rd9, %rd1, 1;
	add.s64 	%rd10, %rd6, %rd9;
	ld.global.u16 	%rs4, [%rd10];
	// begin inline asm
	{mul.f16 %rs2,%rs1,%rs4;
}
	// end inline asm
	add.s64 	%rd11, %rd7, %rd9;
	ld.global.u16 	%rs7, [%rd11];
	// begin inline asm
	{add.f16 %rs5,%rs2,%rs7;
}
	// end inline asm
	add.s64 	%rd12, %rd8, %rd9;
	st.global.u16 	[%rd12], %rs5;
$L__BB0_2:
	ret;

}
	// .globl	pairwise
.visible .entry pairwise(
	.param .u64 pairwise_param_0,
	.param .u64 pairwise_param_1,
	.param .u64 pairwise_param_2,
	.param .u64 .ptr .align 1 pairwise_param_3,
	.param .u64 .ptr .align 1 pairwise_param_4,
	.param .u64 .ptr .align 1 pairwise_param_5
)
{
	.reg .pred 	%p<3>;
	.reg .b16 	%rs<2>;
	.reg .b32 	%r<31>;
	.reg .b64 	%rd<41>;

	ld.param.u64 	%rd15, [pairwise_param_0];
	ld.param.u64 	%rd16, [pairwise_param_2];
	ld.param.u64 	%rd19, [pairwise_param_3];
	ld.param.u64 	%rd17, [pairwise_param_4];
	ld.param.u64 	%rd18, [pairwise_param_5];
	cvta.to.global.u64 	%rd20, %rd19;
	mov.u32 	%r1, %ctaid.x;
	cvt.u64.u32 	%rd1, %r1;
	mul.wide.u32 	%rd21, %r1, 2;
	add.s64 	%rd22, %rd20, %rd21;
	ld.global.u16 	%rs1, [%rd22];
	and.b64  	%rd23, %rd15, -4294967296;
	setp.ne.s64 	%p1, %rd23, 0;
	@%p1 bra 	$L__BB1_2;
	cvt.u32.u64 	%r2, %rd15;
	cvt.u32.u64 	%r3, %rd1;
	div.u32 	%r4, %r3, %r2;
	mul.lo.s32 	%r5, %r4, %r2;
	sub.s32 	%r6, %r3, %r5;
	cvt.u64.u32 	%rd37, %r4;
	cvt.u64.u32 	%rd38, %r6;
	bra.uni 	$L__BB1_3;
$L__BB1_2:
	div.u64 	%rd37, %rd1, %rd15;
	mul.lo.s64 	%rd24, %rd37, %rd15;
	sub.s64 	%rd38, %rd1, %rd24;
$L__BB1_3:
	mov.u32 	%r7, %tid.x;
	cvt.u64.u32 	%rd8, %r7;
	setp.ne.s64 	%p2, %rd23, 0;
	@%p2 bra 	$L__BB1_5;
	cvt.u32.u64 	%r8, %rd15;
	cvt.u32.u64 	%r9, %rd8;
	div.u32 	%r10, %r9, %r8;
	mul.lo.s32 	%r11, %r10, %r8;
	sub.s32 	%r12, %r9, %r11;
	cvt.u64.u32 	%rd39, %r10;
	cvt.u64.u32 	%rd40, %r12;
	bra.uni 	$L__BB1_6;
$L__BB1_5:
	div.u64 	%rd39, %rd8, %rd15;
	mul.lo.s64 	%rd26, %rd39, %rd15;
	sub.s64 	%rd40, %rd8, %rd26;
$L__BB1_6:
	cvt.u32.u16 	%r15, %rs1;
	cvt.u32.u64 	%r16, %rd8;
	cvt.u32.u64 	%r17, %rd1;
	add.s64 	%rd27, %rd39, %rd37;
	add.s64 	%rd28, %rd16, %rd15;
	add.s64 	%rd29, %rd40, %rd38;
	mad.lo.s64 	%rd30, %rd27, %rd28, %rd29;
	cvta.to.global.u64 	%rd31, %rd17;
	shl.b64 	%rd32, %rd30, 1;
	add.s64 	%rd33, %rd31, %rd32;
	ld.global.u16 	%r18, [%rd33];
	not.b32 	%r19, %r18;
	or.b32  	%r20, %r19, %r15;
	xor.b32  	%r21, %r19, %r15;
	shr.u32 	%r22, %r21, 1;
	and.b32  	%r23, %r22, 2147450879;
	sub.s32 	%r13, %r20, %r23;
	// begin inline asm
	prmt.b32 %r13, %r13, 0, 0xbb99;
	// end inline asm
	xor.b32  	%r24, %r18, %r15;
	and.b32  	%r25, %r24, %r13;
	xor.b32  	%r26, %r25, %r18;
	xor.b32  	%r27, %r25, %r15;
	sub.s32 	%r28, %r26, %r27;
	mov.u32 	%r29, %ntid.x;
	mad.lo.s32 	%r30, %r17, %r29, %r16;
	cvta.to.global.u64 	%rd34, %rd18;
	mul.wide.u32 	%rd35, %r30, 2;
	add.s64 	%rd36, %rd34, %rd35;
	st.global.u16 	[%rd36], %r28;
	ret;

}
	// .globl	pairwise_line
.visible .entry pairwise_line(
	.param .u64 pairwise_line_param_0,
	.param .u64 pairwise_line_param_1,
	.param .u64 pairwise_line_param_2,
	.param .u64 .ptr .align 1 pairwise_line_param_3,
	.param .u64 .ptr .align 1 pairwise_line_param_4,
	.param .u64 .ptr .align 1 pairwise_line_param_5
)
{
	.reg .pred 	%p<7>;
	.reg .b32 	%r<125>;
	.reg .b64 	%rd<62>;

	ld.param.u64 	%rd24, [pairwise_line_param_0];
	ld.param.u64 	%rd25, [pairwise_line_param_2];
	ld.param.u64 	%rd26, [pairwise_line_param_3];
	ld.param.u64 	%rd27, [pairwise_line_param_4];
	ld.param.u64 	%rd28, [pairwise_line_param_5];
	cvta.to.global.u64 	%rd1, %rd28;
	cvta.to.global.u64 	%rd2, %rd27;
	mov.u32 	%r19, %tid.x;
	cvt.u64.u32 	%rd3, %r19;
	and.b64  	%rd29, %rd25, -4294967296;
	setp.ne.s64 	%p1, %rd29, 0;
	@%p1 bra 	$L__BB2_2;
	cvt.u32.u64 	%r20, %rd25;
	cvt.u32.u64 	%r21, %rd3;
	div.u32 	%r22, %r21, %r20;
	mul.lo.s32 	%r23, %r22, %r20;
	sub.s32 	%r24, %r21, %r23;
	cvt.u64.u32 	%rd56, %r22;
	cvt.u64.u32 	%rd57, %r24;
	bra.uni 	$L__BB2_3;
$L__BB2_2:
	div.u64 	%rd56, %rd3, %rd25;
	mul.lo.s64 	%rd30, %rd56, %rd25;
	sub.s64 	%rd57, %rd3, %rd30;
$L__BB2_3:
	cvt.u32.u64 	%r25, %rd56;
	mov.u32 	%r1, %ctaid.x;
	mad.lo.s32 	%r26, %r1, 12, %r25;
	cvt.u64.u32 	%rd10, %r26;
	cvta.to.global.u64 	%rd31, %rd26;
	mul.wide.u32 	%rd32, %r26, 2;
	add.s64 	%rd33, %rd31, %rd32;
	ld.global.u16 	%r2, [%rd33];
	and.b64  	%rd34, %rd24, -4294967296;
	setp.ne.s64 	%p2, %rd34, 0;
	@%p2 bra 	$L__BB2_5;
	cvt.u32.u64 	%r27, %rd24;
	cvt.u32.u64 	%r28, %rd10;
	div.u32 	%r29, %r28, %r27;
	mul.lo.s32 	%r30, %r29, %r27;
	sub.s32 	%r31, %r28, %r30;
	cvt.u64.u32 	%rd58, %r29;
	cvt.u64.u32 	%rd59, %r31;
	bra.uni 	$L__BB2_6;
$L__BB2_5:
	div.u64 	%rd58, %rd10, %rd24;
	mul.lo.s64 	%rd35, %rd58, %rd24;
	sub.s64 	%rd59, %rd10, %rd35;
$L__BB2_6:
	cvt.u32.u64 	%r33, %rd24;
	cvt.u32.u64 	%r34, %rd25;
	add.s32 	%r35, %r34, %r33;
	cvt.u32.u64 	%r36, %rd57;
	cvt.u32.u64 	%r37, %rd58;
	add.s32 	%r38, %r37, %r36;
	cvt.u32.u64 	%r39, %rd59;
	mad.lo.s32 	%r3, %r38, %r35, %r39;
	mov.u32 	%r40, %ntid.x;
	mul.lo.s32 	%r4, %r1, %r40;
	max.u64 	%rd17, %rd25, 1;
	and.b64  	%rd61, %rd17, 3;
	setp.lt.u64 	%p3, %rd25, 4;
	mov.b32 	%r124, 0;
	@%p3 bra 	$L__BB2_10;
	cvt.u32.u64 	%r43, %rd3;
	and.b64  	%rd60, %rd17, -4;
	add.s32 	%r119, %r43, %r4;
	mov.b32 	%r121, 0;
	mov.b32 	%r120, 1;
$L__BB2_8:
	add.s32 	%r52, %r3, %r121;
	mul.wide.u32 	%rd36, %r52, 2;
	add.s64 	%rd37, %rd2, %rd36;
	ld.global.u16 	%r53, [%rd37];
	not.b32 	%r54, %r53;
	or.b32  	%r55, %r54, %r2;
	xor.b32  	%r56, %r54, %r2;
	shr.u32 	%r57, %r56, 1;
	and.b32  	%r58, %r57, 2147450879;
	sub.s32 	%r44, %r55, %r58;
	// begin inline asm
	prmt.b32 %r44, %r44, 0, 0xbb99;
	// end inline asm
	xor.b32  	%r59, %r53, %r2;
	and.b32  	%r60, %r59, %r44;
	xor.b32  	%r61, %r60, %r53;
	xor.b32  	%r62, %r60, %r2;
	sub.s32 	%r63, %r61, %r62;
	mul.wide.u32 	%rd38, %r119, 2;
	add.s64 	%rd39, %rd1, %rd38;
	st.global.u16 	[%rd39], %r63;
	add.s32 	%r64, %r52, 1;
	mul.wide.u32 	%rd40, %r64, 2;
	add.s64 	%rd41, %rd2, %rd40;
	ld.global.u16 	%r65, [%rd41];
	not.b32 	%r66, %r65;
	or.b32  	%r67, %r66, %r2;
	xor.b32  	%r68, %r66, %r2;
	shr.u32 	%r69, %r68, 1;
	and.b32  	%r70, %r69, 2147450879;
	sub.s32 	%r46, %r67, %r70;
	// begin inline asm
	prmt.b32 %r46, %r46, 0, 0xbb99;
	// end inline asm
	xor.b32  	%r71, %r65, %r2;
	and.b32  	%r72, %r71, %r46;
	xor.b32  	%r73, %r72, %r65;
	xor.b32  	%r74, %r72, %r2;
	sub.s32 	%r75, %r73, %r74;
	add.s32 	%r76, %r119, 1;
	mul.wide.u32 	%rd42, %r76, 2;
	add.s64 	%rd43, %rd1, %rd42;
	st.global.u16 	[%rd43], %r75;
	add.s32 	%r77, %r52, 2;
	mul.wide.u32 	%rd44, %r77, 2;
	add.s64 	%rd45, %rd2, %rd44;
	ld.global.u16 	%r78, [%rd45];
	not.b32 	%r79, %r78;
	or.b32  	%r80, %r79, %r2;
	xor.b32  	%r81, %r79, %r2;
	shr.u32 	%r82, %r81, 1;
	and.b32  	%r83, %r82, 2147450879;
	sub.s32 	%r48, %r80, %r83;
	// begin inline asm
	prmt.b32 %r48, %r48, 0, 0xbb99;
	// end inline asm
	xor.b32  	%r84, %r78, %r2;
	and.b32  	%r85, %r84, %r48;
	xor.b32  	%r86, %r85, %r78;
	xor.b32  	%r87, %r85, %r2;
	sub.s32 	%r88, %r86, %r87;
	add.s32 	%r89, %r119, 2;
	mul.wide.u32 	%rd46, %r89, 2;
	add.s64 	%rd47, %rd1, %rd46;
	st.global.u16 	[%rd47], %r88;
	add.s32 	%r90, %r52, 3;
	mul.wide.u32 	%rd48, %r90, 2;
	add.s64 	%rd49, %rd2, %rd48;
	ld.global.u16 	%r91, [%rd49];
	not.b32 	%r92, %r91;
	or.b32  	%r93, %r92, %r2;
	xor.b32  	%r94, %r92, %r2;
	shr.u32 	%r95, %r94, 1;
	and.b32  	%r96, %r95, 2147450879;
	sub.s32 	%r50, %r93, %r96;
	// begin inline asm
	prmt.b32 %r50, %r50, 0, 0xbb99;
	// end inline asm
	xor.b32  	%r97, %r91, %r2;
	and.b32  	%r98, %r97, %r50;
	xor.b32  	%r99, %r98, %r91;
	xor.b32  	%r100, %r98, %r2;
	sub.s32 	%r101, %r99, %r100;
	add.s32 	%r102, %r119, 3;
	mul.wide.u32 	%rd50, %r102, 2;
	add.s64 	%rd51, %rd1, %rd50;
	st.global.u16 	[%rd51], %r101;
	add.s32 	%r121, %r121, 4;
	add.s32 	%r120, %r120, 4;
	add.s32 	%r119, %r119, 4;
	add.s64 	%rd60, %rd60, -4;
	setp.ne.s64 	%p4, %rd60, 0;
	@%p4 bra 	$L__BB2_8;
	add.s32 	%r124, %r120, -1;
$L__BB2_10:
	setp.eq.s64 	%p5, %rd61, 0;
	@%p5 bra 	$L__BB2_13;
	cvt.u32.u64 	%r103, %rd3;
	add.s32 	%r104, %r103, %r124;
	add.s32 	%r123, %r104, %r4;
$L__BB2_12:
	.pragma "nounroll";
	add.s32 	%r107, %r3, %r124;
	mul.wide.u32 	%rd52, %r107, 2;
	add.s64 	%rd53, %rd2, %rd52;
	ld.global.u16 	%r108, [%rd53];
	not.b32 	%r109, %r108;
	or.b32  	%r110, %r109, %r2;
	xor.b32  	%r111, %r109, %r2;
	shr.u32 	%r112, %r111, 1;
	and.b32  	%r113, %r112, 2147450879;
	sub.s32 	%r105, %r110, %r113;
	// begin inline asm
	prmt.b32 %r105, %r105, 0, 0xbb99;
	// end inline asm
	xor.b32  	%r114, %r108, %r2;
	and.b32  	%r115, %r114, %r105;
	xor.b32  	%r116, %r115, %r108;
	xor.b32  	%r117, %r115, %r2;
	sub.s32 	%r118, %r116, %r117;
	mul.wide.u32 	%rd54, %r123, 2;
	add.s64 	%rd55, %rd1, %rd54;
	st.global.u16 	[%rd55], %r118;
	add.s32 	%r124, %r124, 1;
	add.s32 	%r123, %r123, 1;
	add.s64 	%rd61, %rd61, -1;
	setp.ne.s64 	%p6, %rd61, 0;
	@%p6 bra 	$L__BB2_12;
$L__BB2_13:
	ret;

}
	// .globl	pairwise_line_alt
.visible .entry pairwise_line_alt(
	.param .u64 pairwise_line_alt_param_0,
	.param .u64 pairwise_line_alt_param_1,
	.param .u64 pairwise_line_alt_param_2,
	.param .u64 .ptr .align 1 pairwise_line_alt_param_3,
	.param .u64 .ptr .align 1 pairwise_line_alt_param_4,
	.param .u64 .ptr .align 1 pairwise_line_alt_param_5
)
{


	ret;

}


// ===== COMPILED SASS (sm_100) =====

	.target	sm_100

	.elftype	@"ET_EXEC"


//--------------------- .note.nv.tkinfo           --------------------------
	.section	.note.nv.tkinfo,"",@"SHT_NOTE"
	.sectionflags	@"SHF_NOTE_NV_TKINFO"
	.tkinfo
        /*0018*/ 	.word	0x00000002
        /*0030*/ 	.string	""
        /*0030*/ 	.string	"ptxas"
        /*0030*/ 	.string	"Cuda compilation tools, release 13.0, V13.0.88"
        /*0030*/ 	.string	"Build cuda_13.0.r13.0/compiler.36424714_0"
        /*0030*/ 	.string	"-arch sm_100 -m 64 "



//--------------------- .note.nv.cuinfo           --------------------------
	.section	.note.nv.cuinfo,"",@"SHT_NOTE"
	.sectionflags	@"SHF_NOTE_NV_CUINFO"
        /*0018*/ 	.short	0x0002
        /*001a*/ 	.short	0x0064
        /*001c*/ 	.short	0x0082
	.zero		2


//--------------------- .nv.info                  --------------------------
	.section	.nv.info,"",@"SHT_CUDA_INFO"
	.align	4


	//----- nvinfo : EIATTR_REGCOUNT
	.align		4
        /*0000*/ 	.byte	0x04, 0x2f
        /*0002*/ 	.short	(.L_1 - .L_0)
	.align		4
.L_0:
        /*0004*/ 	.word	index@(saxpy)
        /*0008*/ 	.word	0x0000000a


	//----- nvinfo : EIATTR_FRAME_SIZE
	.align		4
.L_1:
        /*000c*/ 	.byte	0x04, 0x11
        /*000e*/ 	.short	(.L_3 - .L_2)
	.align		4
.L_2:
        /*0010*/ 	.word	index@(saxpy)
        /*0014*/ 	.word	0x00000000


	//----- nvinfo : EIATTR_REGCOUNT
	.align		4
.L_3:
        /*0018*/ 	.byte	0x04, 0x2f
        /*001a*/ 	.short	(.L_5 - .L_4)
	.align		4
.L_4:
        /*001c*/ 	.word	index@(pairwise)
        /*0020*/ 	.word	0x00000018


	//----- nvinfo : EIATTR_FRAME_SIZE
	.align		4
.L_5:
        /*0024*/ 	.byte	0x04, 0x11
        /*0026*/ 	.short	(.L_7 - .L_6)
	.align		4
.L_6:
        /*0028*/ 	.word	index@($__internal_1_$__cuda_sm20_div_u64)
        /*002c*/ 	.word	0x00000000


	//----- nvinfo : EIATTR_FRAME_SIZE
	.align		4
.L_7:
        /*0030*/ 	.byte	0x04, 0x11
        /*0032*/ 	.short	(.L_9 - .L_8)
	.align		4
.L_8:
        /*0034*/ 	.word	index@(pairwise)
        /*0038*/ 	.word	0x00000000


	//----- nvinfo : EIATTR_REGCOUNT
	.align		4
.L_9:
        /*003c*/ 	.byte	0x04, 0x2f
        /*003e*/ 	.short	(.L_11 - .L_10)
	.align		4
.L_10:
        /*0040*/ 	.word	index@(pairwise_line)
        /*0044*/ 	.word	0x0000001a


	//----- nvinfo : EIATTR_FRAME_SIZE
	.align		4
.L_11:
        /*0048*/ 	.byte	0x04, 0x11
        /*004a*/ 	.short	(.L_13 - .L_12)
	.align		4
.L_12:
        /*004c*/ 	.word	index@($__internal_0_$__cuda_sm20_div_u64)
        /*0050*/ 	.word	0x00000000


	//----- nvinfo : EIATTR_FRAME_SIZE
	.align		4
.L_13:
        /*0054*/ 	.byte	0x04, 0x11
        /*0056*/ 	.short	(.L_15 - .L_14)
	.align		4
.L_14:
        /*0058*/ 	.word	index@(pairwise_line)
        /*005c*/ 	.word	0x00000000


	//----- nvinfo : EIATTR_REGCOUNT
	.align		4
.L_15:
        /*0060*/ 	.byte	0x04, 0x2f
        /*0062*/ 	.short	(.L_17 - .L_16)
	.align		4
.L_16:
        /*0064*/ 	.word	index@(pairwise_line_alt)
        /*0068*/ 	.word	0x00000004


	//----- nvinfo : EIATTR_FRAME_SIZE
	.align		4
.L_17:
        /*006c*/ 	.byte	0x04, 0x11
        /*006e*/ 	.short	(.L_19 - .L_18)
	.align		4
.L_18:
        /*0070*/ 	.word	index@(pairwise_line_alt)
        /*0074*/ 	.word	0x00000000


	//----- nvinfo : EIATTR_MIN_STACK_SIZE
	.align		4
.L_19:
        /*0078*/ 	.byte	0x04, 0x12
        /*007a*/ 	.short	(.L_21 - .L_20)
	.align		4
.L_20:
        /*007c*/ 	.word	index@(pairwise_line_alt)
        /*0080*/ 	.word	0x00000000


	//----- nvinfo : EIATTR_MIN_STACK_SIZE
	.align		4
.L_21:
        /*0084*/ 	.byte	0x04, 0x12
        /*0086*/ 	.short	(.L_23 - .L_22)
	.align		4
.L_22:
        /*0088*/ 	.word	index@(pairwise_line)
        /*008c*/ 	.word	0x00000000


	//----- nvinfo : EIATTR_MIN_STACK_SIZE
	.align		4
.L_23:
        /*0090*/ 	.byte	0x04, 0x12
        /*0092*/ 	.short	(.L_25 - .L_24)
	.align		4
.L_24:
        /*0094*/ 	.word	index@(pairwise)
        /*0098*/ 	.word	0x00000000


	//----- nvinfo : EIATTR_MIN_STACK_SIZE
	.align		4
.L_25:
        /*009c*/ 	.byte	0x04, 0x12
        /*009e*/ 	.short	(.L_27 - .L_26)
	.align		4
.L_26:
        /*00a0*/ 	.word	index@(saxpy)
        /*00a4*/ 	.word	0x00000000
.L_27:


//--------------------- .nv.compat                --------------------------
	.section	.nv.compat,"",@"SHT_CUDA_COMPAT_INFO"
	.align	4
        /*0000*/ 	.byte	0x02, 0x09, 0x00, 0x00, 0x02, 0x02, 0x01, 0x00, 0x02, 0x05, 0x05, 0x00, 0x03, 0x07, 0x01, 0x01
        /*0010*/ 	.byte	0x02, 0x03, 0x00, 0x00, 0x02, 0x06, 0x01, 0x00, 0x04, 0x0b, 0x08, 0x00, 0x09, 0x00, 0x00, 0x00
        /*0020*/ 	.byte	0x00, 0x00, 0x00, 0x00


//--------------------- .nv.info.pairwise_line_alt --------------------------
	.section	.nv.info.pairwise_line_alt,"",@"SHT_CUDA_INFO"
	.sectionflags	@""
	.align	4


	//----- nvinfo : EIATTR_CUDA_API_VERSION
	.align		4
        /*0000*/ 	.byte	0x04, 0x37
        /*0002*/ 	.short	(.L_29 - .L_28)
.L_28:
        /*0004*/ 	.word	0x00000082


	//----- nvinfo : EIATTR_KPARAM_INFO
	.align		4
.L_29:
        /*0008*/ 	.byte	0x04, 0x17
        /*000a*/ 	.short	(.L_31 - .L_30)
.L_30:
        /*000c*/ 	.word	0x00000000
        /*0010*/ 	.short	0x0005
        /*0012*/ 	.short	0x0028
        /*0014*/ 	.byte	0x00, 0xf5, 0x21, 0x00


	//----- nvinfo : EIATTR_KPARAM_INFO
	.align		4
.L_31:
        /*0018*/ 	.byte	0x04, 0x17
        /*001a*/ 	.short	(.L_33 - .L_32)
.L_32:
        /*001c*/ 	.word	0x00000000
        /*0020*/ 	.short	0x0004
        /*0022*/ 	.short	0x0020
        /*0024*/ 	.byte	0x00, 0xf5, 0x21, 0x00


	//----- nvinfo : EIATTR_KPARAM_INFO
	.align		4
.L_33:
        /*0028*/ 	.byte	0x04, 0x17
        /*002a*/ 	.short	(.L_35 - .L_34)
.L_34:
        /*002c*/ 	.word	0x00000000
        /*0030*/ 	.short	0x0003
        /*0032*/ 	.short	0x0018
        /*0034*/ 	.byte	0x00, 0xf5, 0x21, 0x00


	//----- nvinfo : EIATTR_KPARAM_INFO
	.align		4
.L_35:
        /*0038*/ 	.byte	0x04, 0x17
        /*003a*/ 	.short	(.L_37 - .L_36)
.L_36:
        /*003c*/ 	.word	0x00000000
        /*0040*/ 	.short	0x0002
        /*0042*/ 	.short	0x0010
        /*0044*/ 	.byte	0x00, 0xf0, 0x21, 0x00


	//----- nvinfo : EIATTR_KPARAM_INFO
	.align		4
.L_37:
        /*0048*/ 	.byte	0x04, 0x17
        /*004a*/ 	.short	(.L_39 - .L_38)
.L_38:
        /*004c*/ 	.word	0x00000000
        /*0050*/ 	.short	0x0001
        /*0052*/ 	.short	0x0008
        /*0054*/ 	.byte	0x00, 0xf0, 0x21, 0x00


	//----- nvinfo : EIATTR_KPARAM_INFO
	.align		4
.L_39:
        /*0058*/ 	.byte	0x04, 0x17
        /*005a*/ 	.short	(.L_41 - .L_40)
.L_40:
        /*005c*/ 	.word	0x00000000
        /*0060*/ 	.short	0x0000
        /*0062*/ 	.short	0x0000
        /*0064*/ 	.byte	0x00, 0xf0, 0x21, 0x00


	//----- nvinfo : EIATTR_SPARSE_MMA_MASK
	.align		4
.L_41:
        /*0068*/ 	.byte	0x03, 0x50
        /*006a*/ 	.short	0x0000


	//----- nvinfo : EIATTR_MAXREG_COUNT
	.align		4
        /*006c*/ 	.byte	0x03, 0x1b
        /*006e*/ 	.short	0x00ff


	//----- nvinfo : EIATTR_MERCURY_ISA_VERSION
	.align		4
        /*0070*/ 	.byte	0x03, 0x5f
        /*0072*/ 	.short	0x0101


	//----- nvinfo : EIATTR_VRC_CTA_INIT_COUNT
	.align		4
        /*0074*/ 	.byte	0x02, 0x4a
	.zero		1
	.zero		1


	//----- nvinfo : EIATTR_EXIT_INSTR_OFFSETS
	.align		4
        /*0078*/ 	.byte	0x04, 0x1c
        /*007a*/ 	.short	(.L_43 - .L_42)


	//   ....[0]....
.L_42:
        /*007c*/ 	.word	0x00000010


	//----- nvinfo : EIATTR_CBANK_PARAM_SIZE
	.align		4
.L_43:
        /*0080*/ 	.byte	0x03, 0x19
        /*0082*/ 	.short	0x0030


	//----- nvinfo : EIATTR_PARAM_CBANK
	.align		4
        /*0084*/ 	.byte	0x04, 0x0a
        /*0086*/ 	.short	(.L_45 - .L_44)
	.align		4
.L_44:
        /*0088*/ 	.word	index@(.nv.constant0.pairwise_line_alt)
        /*008c*/ 	.short	0x0380
        /*008e*/ 	.short	0x0030


	//----- nvinfo : EIATTR_SW_WAR
	.align		4
.L_45:
        /*0090*/ 	.byte	0x04, 0x36
        /*0092*/ 	.short	(.L_47 - .L_46)
.L_46:
        /*0094*/ 	.word	0x00000008
.L_47:


//--------------------- .nv.info.pairwise_line    --------------------------
	.section	.nv.info.pairwise_line,"",@"SHT_CUDA_INFO"
	.sectionflags	@""
	.align	4


	//----- nvinfo : EIATTR_CUDA_API_VERSION
	.align		4
        /*0000*/ 	.byte	0x04, 0x37
        /*0002*/ 	.short	(.L_49 - .L_48)
.L_48:
        /*0004*/ 	.word	0x00000082


	//----- nvinfo : EIATTR_KPARAM_INFO
	.align		4
.L_49:
        /*0008*/ 	.byte	0x04, 0x17
        /*000a*/ 	.short	(.L_51 - .L_50)
.L_50:
        /*000c*/ 	.word	0x00000000
        /*0010*/ 	.short	0x0005
        /*0012*/ 	.short	0x0028
        /*0014*/ 	.byte	0x00, 0xf5, 0x21, 0x00


	//----- nvinfo : EIATTR_KPARAM_INFO
	.align		4
.L_51:
        /*0018*/ 	.byte	0x04, 0x17
        /*001a*/ 	.short	(.L_53 - .L_52)
.L_52:
        /*001c*/ 	.word	0x00000000
        /*0020*/ 	.short	0x0004
        /*0022*/ 	.short	0x0020
        /*0024*/ 	.byte	0x00, 0xf5, 0x21, 0x00


	//----- nvinfo : EIATTR_KPARAM_INFO
	.align		4
.L_53:
        /*0028*/ 	.byte	0x04, 0x17
        /*002a*/ 	.short	(.L_55 - .L_54)
.L_54:
        /*002c*/ 	.word	0x00000000
        /*0030*/ 	.short	0x0003
        /*0032*/ 	.short	0x0018
        /*0034*/ 	.byte	0x00, 0xf5, 0x21, 0x00


	//----- nvinfo : EIATTR_KPARAM_INFO
	.align		4
.L_55:
        /*0038*/ 	.byte	0x04, 0x17
        /*003a*/ 	.short	(.L_57 - .L_56)
.L_56:
        /*003c*/ 	.word	0x00000000
        /*0040*/ 	.short	0x0002
        /*0042*/ 	.short	0x0010
        /*0044*/ 	.byte	0x00, 0xf0, 0x21, 0x00


	//----- nvinfo : EIATTR_KPARAM_INFO
	.align		4
.L_57:
        /*0048*/ 	.byte	0x04, 0x17
        /*004a*/ 	.short	(.L_59 - .L_58)
.L_58:
        /*004c*/ 	.word	0x00000000
        /*0050*/ 	.short	0x0001
        /*0052*/ 	.short	0x0008
        /*0054*/ 	.byte	0x00, 0xf0, 0x21, 0x00


	//----- nvinfo : EIATTR_KPARAM_INFO
	.align		4
.L_59:
        /*0058*/ 	.byte	0x04, 0x17
        /*005a*/ 	.short	(.L_61 - .L_60)
.L_60:
        /*005c*/ 	.word	0x00000000
        /*0060*/ 	.short	0x0000
        /*0062*/ 	.short	0x0000
        /*0064*/ 	.byte	0x00, 0xf0, 0x21, 0x00


	//----- nvinfo : EIATTR_SPARSE_MMA_MASK
	.align		4
.L_61:
        /*0068*/ 	.byte	0x03, 0x50
        /*006a*/ 	.short	0x0000


	//----- nvinfo : EIATTR_MAXREG_COUNT
	.align		4
        /*006c*/ 	.byte	0x03, 0x1b
        /*006e*/ 	.short	0x00ff


	//----- nvinfo : EIATTR_MERCURY_ISA_VERSION
	.align		4
        /*0070*/ 	.byte	0x03, 0x5f
        /*0072*/ 	.short	0x0101


	//----- nvinfo : EIATTR_VRC_CTA_INIT_COUNT
	.align		4
        /*0074*/ 	.byte	0x02, 0x4a
	.zero		1
	.zero		1


	//----- nvinfo : EIATTR_EXIT_INSTR_OFFSETS
	.align		4
        /*0078*/ 	.byte	0x04, 0x1c
        /*007a*/ 	.short	(.L_63 - .L_62)


	//   ....[0]....
.L_62:
        /*007c*/ 	.word	0x00000a90


	//   ....[1]....
        /*0080*/ 	.word	0x00000c30


	//----- nvinfo : EIATTR_CRS_STACK_SIZE
	.align		4
.L_63:
        /*0084*/ 	.byte	0x04, 0x1e
        /*0086*/ 	.short	(.L_65 - .L_64)
.L_64:
        /*0088*/ 	.word	0x00000000


	//----- nvinfo : EIATTR_CBANK_PARAM_SIZE
	.align		4
.L_65:
        /*008c*/ 	.byte	0x03, 0x19
        /*008e*/ 	.short	0x0030


	//----- nvinfo : EIATTR_PARAM_CBANK
	.align		4
        /*0090*/ 	.byte	0x04, 0x0a
        /*0092*/ 	.short	(.L_67 - .L_66)
	.align		4
.L_66:
        /*0094*/ 	.word	index@(.nv.constant0.pairwise_line)
        /*0098*/ 	.short	0x0380
        /*009a*/ 	.short	0x0030


	//----- nvinfo : EIATTR_SW_WAR
	.align		4
.L_67:
        /*009c*/ 	.byte	0x04, 0x36
        /*009e*/ 	.short	(.L_69 - .L_68)
.L_68:
        /*00a0*/ 	.word	0x00000008
.L_69:


//--------------------- .nv.info.pairwise         --------------------------
	.section	.nv.info.pairwise,"",@"SHT_CUDA_INFO"
	.sectionflags	@""
	.align	4


	//----- nvinfo : EIATTR_CUDA_API_VERSION
	.align		4
        /*0000*/ 	.byte	0x04, 0x37
        /*0002*/ 	.short	(.L_71 - .L_70)
.L_70:
        /*0004*/ 	.word	0x00000082


	//----- nvinfo : EIATTR_KPARAM_INFO
	.align		4
.L_71:
        /*0008*/ 	.byte	0x04, 0x17
        /*000a*/ 	.short	(.L_73 - .L_72)
.L_72:
        /*000c*/ 	.word	0x00000000
        /*0010*/ 	.short	0x0005
        /*0012*/ 	.short	0x0028
        /*0014*/ 	.byte	0x00, 0xf5, 0x21, 0x00


	//----- nvinfo : EIATTR_KPARAM_INFO
	.align		4
.L_73:
        /*0018*/ 	.byte	0x04, 0x17
        /*001a*/ 	.short	(.L_75 - .L_74)
.L_74:
        /*001c*/ 	.word	0x00000000
        /*0020*/ 	.short	0x0004
        /*0022*/ 	.short	0x0020
        /*0024*/ 	.byte	0x00, 0xf5, 0x21, 0x00


	//----- nvinfo : EIATTR_KPARAM_INFO
	.align		4
.L_75:
        /*0028*/ 	.byte	0x04, 0x17
        /*002a*/ 	.short	(.L_77 - .L_76)
.L_76:
        /*002c*/ 	.word	0x00000000
        /*0030*/ 	.short	0x0003
        /*0032*/ 	.short	0x0018
        /*0034*/ 	.byte	0x00, 0xf5, 0x21, 0x00


	//----- nvinfo : EIATTR_KPARAM_INFO
	.align		4
.L_77:
        /*0038*/ 	.byte	0x04, 0x17
        /*003a*/ 	.short	(.L_79 - .L_78)
.L_78:
        /*003c*/ 	.word	0x00000000
        /*0040*/ 	.short	0x0002
        /*0042*/ 	.short	0x0010
        /*0044*/ 	.byte	0x00, 0xf0, 0x21, 0x00


	//----- nvinfo : EIATTR_KPARAM_INFO
	.align		4
.L_79:
        /*0048*/ 	.byte	0x04, 0x17
        /*004a*/ 	.short	(.L_81 - .L_80)
.L_80:
        /*004c*/ 	.word	0x00000000
        /*0050*/ 	.short	0x0001
        /*0052*/ 	.short	0x0008
        /*0054*/ 	.byte	0x00, 0xf0, 0x21, 0x00


	//----- nvinfo : EIATTR_KPARAM_INFO
	.align		4
.L_81:
        /*0058*/ 	.byte	0x04, 0x17
        /*005a*/ 	.short	(.L_83 - .L_82)
.L_82:
        /*005c*/ 	.word	0x00000000
        /*0060*/ 	.short	0x0000
        /*0062*/ 	.short	0x0000
        /*0064*/ 	.byte	0x00, 0xf0, 0x21, 0x00


	//----- nvinfo : EIATTR_SPARSE_MMA_MASK
	.align		4
.L_83:
        /*0068*/ 	.byte	0x03, 0x50
        /*006a*/ 	.short	0x0000


	//----- nvinfo : EIATTR_MAXREG_COUNT
	.align		4
        /*006c*/ 	.byte	0x03, 0x1b
        /*006e*/ 	.short	0x00ff


	//----- nvinfo : EIATTR_MERCURY_ISA_VERSION
	.align		4
        /*0070*/ 	.byte	0x03, 0x5f
        /*0072*/ 	.short	0x0101


	//----- nvinfo : EIATTR_VRC_CTA_INIT_COUNT
	.align		4
        /*0074*/ 	.byte	0x02, 0x4a
	.zero		1
	.zero		1


	//----- nvinfo : EIATTR_EXIT_INSTR_OFFSETS
	.align		4
        /*0078*/ 	.byte	0x04, 0x1c
        /*007a*/ 	.short	(.L_85 - .L_84)


	//   ....[0]....
.L_84:
        /*007c*/ 	.word	0x00000770


	//----- nvinfo : EIATTR_CRS_STACK_SIZE
	.align		4
.L_85:
        /*0080*/ 	.byte	0x04, 0x1e
        /*0082*/ 	.short	(.L_87 - .L_86)
.L_86:
        /*0084*/ 	.word	0x00000000


	//----- nvinfo : EIATTR_CBANK_PARAM_SIZE
	.align		4
.L_87:
        /*0088*/ 	.byte	0x03, 0x19
        /*008a*/ 	.short	0x0030


	//----- nvinfo : EIATTR_PARAM_CBANK
	.align		4
        /*008c*/ 	.byte	0x04, 0x0a
        /*008e*/ 	.short	(.L_89 - .L_88)
	.align		4
.L_88:
        /*0090*/ 	.word	index@(.nv.constant0.pairwise)
        /*0094*/ 	.short	0x0380
        /*0096*/ 	.short	0x0030


	//----- nvinfo : EIATTR_SW_WAR
	.align		4
.L_89:
        /*0098*/ 	.byte	0x04, 0x36
        /*009a*/ 	.short	(.L_91 - .L_90)
.L_90:
        /*009c*/ 	.word	0x00000008
.L_91:


//--------------------- .nv.info.saxpy            --------------------------
	.section	.nv.info.saxpy,"",@"SHT_CUDA_INFO"
	.sectionflags	@""
	.align	4


	//----- nvinfo : EIATTR_CUDA_API_VERSION
	.align		4
        /*0000*/ 	.byte	0x04, 0x37
        /*0002*/ 	.short	(.L_93 - .L_92)
.L_92:
        /*0004*/ 	.word	0x00000082


	//----- nvinfo : EIATTR_KPARAM_INFO
	.align		4
.L_93:
        /*0008*/ 	.byte	0x04, 0x17
        /*000a*/ 	.short	(.L_95 - .L_94)
.L_94:
        /*000c*/ 	.word	0x00000000
        /*0010*/ 	.short	0x0004
        /*0012*/ 	.short	0x0020
        /*0014*/ 	.byte	0x00, 0xf0, 0x21, 0x00


	//----- nvinfo : EIATTR_KPARAM_INFO
	.align		4
.L_95:
        /*0018*/ 	.byte	0x04, 0x17
        /*001a*/ 	.short	(.L_97 - .L_96)
.L_96:
        /*001c*/ 	.word	0x00000000
        /*0020*/ 	.short	0x0003
        /*0022*/ 	.short	0x0018
        /*0024*/ 	.byte	0x00, 0xf5, 0x21, 0x00


	//----- nvinfo : EIATTR_KPARAM_INFO
	.align		4
.L_97:
        /*0028*/ 	.byte	0x04, 0x17
        /*002a*/ 	.short	(.L_99 - .L_98)
.L_98:
        /*002c*/ 	.word	0x00000000
        /*0030*/ 	.short	0x0002
        /*0032*/ 	.short	0x0010
        /*0034*/ 	.byte	0x00, 0xf5, 0x21, 0x00


	//----- nvinfo : EIATTR_KPARAM_INFO
	.align		4
.L_99:
        /*0038*/ 	.byte	0x04, 0x17
        /*003a*/ 	.short	(.L_101 - .L_100)
.L_100:
        /*003c*/ 	.word	0x00000000
        /*0040*/ 	.short	0x0001
        /*0042*/ 	.short	0x0008
        /*0044*/ 	.byte	0x00, 0xf5, 0x21, 0x00


	//----- nvinfo : EIATTR_KPARAM_INFO
	.align		4
.L_101:
        /*0048*/ 	.byte	0x04, 0x17
        /*004a*/ 	.short	(.L_103 - .L_102)
.L_102:
        /*004c*/ 	.word	0x00000000
        /*0050*/ 	.short	0x0000
        /*0052*/ 	.short	0x0000
        /*0054*/ 	.byte	0x00, 0xf0, 0x09, 0x00


	//----- nvinfo : EIATTR_SPARSE_MMA_MASK
	.align		4
.L_103:
        /*0058*/ 	.byte	0x03, 0x50
        /*005a*/ 	.short	0x0000


	//----- nvinfo : EIATTR_MAXREG_COUNT
	.align		4
        /*005c*/ 	.byte	0x03, 0x1b
        /*005e*/ 	.short	0x00ff


	//----- nvinfo : EIATTR_MERCURY_ISA_VERSION
	.align		4
        /*0060*/ 	.byte	0x03, 0x5f
        /*0062*/ 	.short	0x0101


	//----- nvinfo : EIATTR_VRC_CTA_INIT_COUNT
	.align		4
        /*0064*/ 	.byte	0x02, 0x4a
	.zero		1
	.zero		1


	//----- nvinfo : EIATTR_EXIT_INSTR_OFFSETS
	.align		4
        /*0068*/ 	.byte	0x04, 0x1c
        /*006a*/ 	.short	(.L_105 - .L_104)


	//   ....[0]....
.L_104:
        /*006c*/ 	.word	0x00000080


	//   ....[1]....
        /*0070*/ 	.word	0x00000190


	//----- nvinfo : EIATTR_CBANK_PARAM_SIZE
	.align		4
.L_105:
        /*0074*/ 	.byte	0x03, 0x19
        /*0076*/ 	.short	0x0028


	//----- nvinfo : EIATTR_PARAM_CBANK
	.align		4
        /*0078*/ 	.byte	0x04, 0x0a
        /*007a*/ 	.short	(.L_107 - .L_106)
	.align		4
.L_106:
        /*007c*/ 	.word	index@(.nv.constant0.saxpy)
        /*0080*/ 	.short	0x0380
        /*0082*/ 	.short	0x0028


	//----- nvinfo : EIATTR_SW_WAR
	.align		4
.L_107:
        /*0084*/ 	.byte	0x04, 0x36
        /*0086*/ 	.short	(.L_109 - .L_108)
.L_108:
        /*0088*/ 	.word	0x00000008
.L_109:


//--------------------- .nv.callgraph             --------------------------
	.section	.nv.callgraph,"",@"SHT_CUDA_CALLGRAPH"
	.align	4
	.sectionentsize	8
	.align		4
        /*0000*/ 	.word	0x00000000
	.align		4
        /*0004*/ 	.word	0xffffffff
	.align		4
        /*0008*/ 	.word	0x00000000
	.align		4
        /*000c*/ 	.word	0xfffffffe
	.align		4
        /*0010*/ 	.word	0x00000000
	.align		4
        /*0014*/ 	.word	0xfffffffd
	.align		4
        /*0018*/ 	.word	0x00000000
	.align		4
        /*001c*/ 	.word	0xfffffffc


//--------------------- .text.pairwise_line_alt   --------------------------
	.section	.text.pairwise_line_alt,"ax",@progbits
	.align	128
        .global         pairwise_line_alt
        .type           pairwise_line_alt,@function
        .size           pairwise_line_alt,(.L_x_17 - pairwise_line_alt)
        .other          pairwise_line_alt,@"STO_CUDA_ENTRY STV_DEFAULT"
pairwise_line_alt:
.text.pairwise_line_alt:
[----:B------:R-:W-:Y:S01]  /*0000*/  LDC R1, c[0x0][0x37c] ;  /* 0x0000df00ff017b82 */ /* 0x000fe20000000800 */
[----:B------:R-:W-:Y:S05]  /*0010*/  EXIT ;  /* 0x000000000000794d */ /* 0x000fea0003800000 */
.L_x_0:
[----:B------:R-:W-:-:S00]  /*0020*/  BRA `(.L_x_0) ;  /* 0xfffffffc00fc7947 */ /* 0x000fc0000383ffff */
[----:B------:R-:W-:-:S00]  /*0030*/  NOP ;  /* 0x0000000000007918 */ /* 0x000fc00000000000 */
        /* <DEDUP_REMOVED lines=12> */
.L_x_17:


//--------------------- .text.pairwise_line       --------------------------
	.section	.text.pairwise_line,"ax",@progbits
	.align	128
        .global         pairwise_line
        .type           pairwise_line,@function
        .size           pairwise_line,(.L_x_15 - pairwise_line)
        .other          pairwise_line,@"STO_CUDA_ENTRY STV_DEFAULT"
pairwise_line:
.text.pairwise_line:
[----:B------:R-:W-:Y:S01]  /*0000*/  LDC R1, c[0x0][0x37c] ;  /* 0x0000df00ff017b82 */ /* 0x000fe20000000800 */
[----:B------:R-:W0:Y:S01]  /*0010*/  LDCU UR4, c[0x0][0x394] ;  /* 0x00007280ff0477ac */ /* 0x000e220008000800 */
[----:B------:R-:W1:Y:S01]  /*0020*/  S2R R0, SR_TID.X ;  /* 0x0000000000007919 */ /* 0x000e620000002100 */
[----:B------:R-:W2:Y:S01]  /*0030*/  LDCU.64 UR10, c[0x0][0x358] ;  /* 0x00006b00ff0a77ac */ /* 0x000ea20008000a00 */
[----:B0-----:R-:W-:-:S03]  /*0040*/  UISETP.NE.U32.AND UP0, UPT, UR4, URZ, UPT ;  /* 0x000000ff0400728c */ /* 0x001fc6000bf05070 */
[----:B------:R-:W-:-:S06]  /*0050*/  UMOV UR4, URZ ;  /* 0x000000ff00047c82 */ /* 0x000fcc0008000000 */
[----:B--2---:R-:W-:Y:S05]  /*0060*/  BRA.U UP0, `(.L_x_1) ;  /* 0x0000000100587547 */ /* 0x004fea000b800000 */
[----:B------:R-:W0:Y:S02]  /*0070*/  LDCU UR5, c[0x0][0x390] ;  /* 0x00007200ff0577ac */ /* 0x000e240008000800 */
[----:B0-----:R-:W0:Y:S01]  /*0080*/  I2F.U32.RP R4, UR5 ;  /* 0x0000000500047d06 */ /* 0x001e220008209000 */
[----:B------:R-:W-:-:S07]  /*0090*/  ISETP.NE.U32.AND P2, PT, RZ, UR5, PT ;  /* 0x00000005ff007c0c */ /* 0x000fce000bf45070 */
[----:B0-----:R-:W0:Y:S02]  /*00a0*/  MUFU.RCP R4, R4 ;  /* 0x0000000400047308 */ /* 0x001e240000001000 */
[----:B0-----:R-:W-:-:S06]  /*00b0*/  VIADD R2, R4, 0xffffffe ;  /* 0x0ffffffe04027836 */ /* 0x001fcc0000000000 */
[----:B------:R0:W2:Y:S02]  /*00c0*/  F2I.FTZ.U32.TRUNC.NTZ R3, R2 ;  /* 0x0000000200037305 */ /* 0x0000a4000021f000 */
[----:B0-----:R-:W-:Y:S02]  /*00d0*/  IMAD.MOV.U32 R2, RZ, RZ, RZ ;  /* 0x000000ffff027224 */ /* 0x001fe400078e00ff */
[----:B--2---:R-:W-:-:S04]  /*00e0*/  IMAD.MOV R5, RZ, RZ, -R3 ;  /* 0x000000ffff057224 */ /* 0x004fc800078e0a03 */
[----:B------:R-:W-:-:S04]  /*00f0*/  IMAD R5, R5, UR5, RZ ;  /* 0x0000000505057c24 */ /* 0x000fc8000f8e02ff */
[----:B------:R-:W-:-:S06]  /*0100*/  IMAD.HI.U32 R3, R3, R5, R2 ;  /* 0x0000000503037227 */ /* 0x000fcc00078e0002 */
[----:B-1----:R-:W-:-:S05]  /*0110*/  IMAD.HI.U32 R3, R3, R0, RZ ;  /* 0x0000000003037227 */ /* 0x002fca00078e00ff */
[----:B------:R-:W-:-:S05]  /*0120*/  IADD3 R5, PT, PT, -R3, RZ, RZ ;  /* 0x000000ff03057210 */ /* 0x000fca0007ffe1ff */
[----:B------:R-:W-:-:S05]  /*0130*/  IMAD R5, R5, UR5, R0 ;  /* 0x0000000505057c24 */ /* 0x000fca000f8e0200 */
[----:B------:R-:W-:-:S13]  /*0140*/  ISETP.GE.U32.AND P0, PT, R5, UR5, PT ;  /* 0x0000000505007c0c */ /* 0x000fda000bf06070 */
[----:B------:R-:W-:Y:S02]  /*0150*/  @P0 VIADD R5, R5, -UR5 ;  /* 0x8000000505050c36 */ /* 0x000fe40008000000 */
[----:B------:R-:W-:-:S03]  /*0160*/  @P0 VIADD R3, R3, 0x1 ;  /* 0x0000000103030836 */ /* 0x000fc60000000000 */
[----:B------:R-:W-:-:S13]  /*0170*/  ISETP.GE.U32.AND P1, PT, R5, UR5, PT ;  /* 0x0000000505007c0c */ /* 0x000fda000bf26070 */
[----:B------:R-:W-:Y:S01]  /*0180*/  @P1 VIADD R3, R3, 0x1 ;  /* 0x0000000103031836 */ /* 0x000fe20000000000 */
[----:B------:R-:W-:-:S04]  /*0190*/  @!P2 LOP3.LUT R3, RZ, UR5, RZ, 0x33, !PT ;  /* 0x00000005ff03ac12 */ /* 0x000fc8000f8e33ff */
[----:B------:R-:W-:-:S05]  /*01a0*/  IADD3 R5, PT, PT, -R3, RZ, RZ ;  /* 0x000000ff03057210 */ /* 0x000fca0007ffe1ff */
[----:B------:R-:W-:Y:S01]  /*01b0*/  IMAD R4, R5, UR5, R0 ;  /* 0x0000000505047c24 */ /* 0x000fe2000f8e0200 */
[----:B------:R-:W-:Y:S06]  /*01c0*/  BRA `(.L_x_2) ;  /* 0x0000000000207947 */ /* 0x000fec0003800000 */
.L_x_1:
[----:B-1----:R-:W-:Y:S01]  /*01d0*/  IMAD.MOV.U32 R3, RZ, RZ, R0 ;  /* 0x000000ffff037224 */ /* 0x002fe200078e0000 */
[----:B------:R-:W-:Y:S01]  /*01e0*/  MOV R6, 0x210 ;  /* 0x0000021000067802 */ /* 0x000fe20000000f00 */
[----:B------:R-:W0:Y:S06]  /*01f0*/  LDCU.64 UR6, c[0x0][0x390] ;  /* 0x00007200ff0677ac */ /* 0x000e2c0008000a00 */
[----:B0-----:R-:W-:Y:S05]  /*0200*/  CALL.REL.NOINC `($__internal_0_$__cuda_sm20_div_u64) ;  /* 0x00000008008c7944 */ /* 0x001fea0003c00000 */
[----:B------:R-:W0:Y:S01]  /*0210*/  LDCU UR5, c[0x0][0x390] ;  /* 0x00007200ff0577ac */ /* 0x000e220008000800 */
[--C-:B------:R-:W-:Y:S02]  /*0220*/  IMAD.MOV R5, RZ, RZ, -R8.reuse ;  /* 0x000000ffff057224 */ /* 0x100fe400078e0a08 */
[----:B------:R-:W-:Y:S02]  /*0230*/  IMAD.MOV.U32 R3, RZ, RZ, R8 ;  /* 0x000000ffff037224 */ /* 0x000fe400078e0008 */
[----:B0-----:R-:W-:-:S07]  /*0240*/  IMAD R4, R5, UR5, R0 ;  /* 0x0000000505047c24 */ /* 0x001fce000f8e0200 */
.L_x_2:
[----:B------:R-:W0:Y:S01]  /*0250*/  S2R R9, SR_CTAID.X ;  /* 0x0000000000097919 */ /* 0x000e220000002500 */
[----:B------:R-:W1:Y:S01]  /*0260*/  LDC.64 R6, c[0x0][0x398] ;  /* 0x0000e600ff067b82 */ /* 0x000e620000000a00 */
[----:B------:R-:W2:Y:S01]  /*0270*/  LDCU UR5, c[0x0][0x384] ;  /* 0x00007080ff0577ac */ /* 0x000ea20008000800 */
[----:B0-----:R-:W-:-:S04]  /*0280*/  IMAD R3, R9, 0xc, R3 ;  /* 0x0000000c09037824 */ /* 0x001fc800078e0203 */
[----:B-1----:R-:W-:-:S05]  /*0290*/  IMAD.WIDE.U32 R6, R3, 0x2, R6 ;  /* 0x0000000203067825 */ /* 0x002fca00078e0006 */
[----:B------:R0:W5:Y:S01]  /*02a0*/  LDG.E.U16 R2, desc[UR10][R6.64] ;  /* 0x0000000a06027981 */ /* 0x000162000c1e1500 */
[----:B--2---:R-:W-:-:S09]  /*02b0*/  UISETP.NE.U32.AND UP0, UPT, UR5, URZ, UPT ;  /* 0x000000ff0500728c */ /* 0x004fd2000bf05070 */
[----:B0-----:R-:W-:Y:S05]  /*02c0*/  BRA.U UP0, `(.L_x_3) ;  /* 0x0000000100587547 */ /* 0x001fea000b800000 */
[----:B------:R-:W0:Y:S02]  /*02d0*/  LDCU UR4, c[0x0][0x380] ;  /* 0x00007000ff0477ac */ /* 0x000e240008000800 */
[----:B0-----:R-:W0:Y:S01]  /*02e0*/  I2F.U32.RP R5, UR4 ;  /* 0x0000000400057d06 */ /* 0x001e220008209000 */
[----:B------:R-:W-:-:S07]  /*02f0*/  ISETP.NE.U32.AND P2, PT, RZ, UR4, PT ;  /* 0x00000004ff007c0c */ /* 0x000fce000bf45070 */
[----:B0-----:R-:W0:Y:S02]  /*0300*/  MUFU.RCP R5, R5 ;  /* 0x0000000500057308 */ /* 0x001e240000001000 */
[----:B0-----:R-:W-:-:S06]  /*0310*/  IADD3 R6, PT, PT, R5, 0xffffffe, RZ ;  /* 0x0ffffffe05067810 */ /* 0x001fcc0007ffe0ff */
[----:B------:R0:W1:Y:S02]  /*0320*/  F2I.FTZ.U32.TRUNC.NTZ R7, R6 ;  /* 0x0000000600077305 */ /* 0x000064000021f000 */
[----:B0-----:R-:W-:Y:S02]  /*0330*/  IMAD.MOV.U32 R6, RZ, RZ, RZ ;  /* 0x000000ffff067224 */ /* 0x001fe400078e00ff */
[----:B-1----:R-:W-:-:S04]  /*0340*/  IMAD R8, R7, UR4, RZ ;  /* 0x0000000407087c24 */ /* 0x002fc8000f8e02ff */
[----:B------:R-:W-:-:S04]  /*0350*/  IMAD.MOV R11, RZ, RZ, -R8 ;  /* 0x000000ffff0b7224 */ /* 0x000fc800078e0a08 */
[----:B------:R-:W-:-:S06]  /*0360*/  IMAD.HI.U32 R8, R7, R11, R6 ;  /* 0x0000000b07087227 */ /* 0x000fcc00078e0006 */
[----:B------:R-:W-:-:S04]  /*0370*/  IMAD.HI.U32 R8, R8, R3, RZ ;  /* 0x0000000308087227 */ /* 0x000fc800078e00ff */
[----:B------:R-:W-:-:S04]  /*0380*/  IMAD.MOV R10, RZ, RZ, -R8 ;  /* 0x000000ffff0a7224 */ /* 0x000fc800078e0a08 */
[----:B------:R-:W-:-:S05]  /*0390*/  IMAD R7, R10, UR4, R3 ;  /* 0x000000040a077c24 */ /* 0x000fca000f8e0203 */
[----:B------:R-:W-:-:S13]  /*03a0*/  ISETP.GE.U32.AND P0, PT, R7, UR4, PT ;  /* 0x0000000407007c0c */ /* 0x000fda000bf06070 */
[----:B------:R-:W-:Y:S01]  /*03b0*/  @P0 IADD3 R7, PT, PT, R7, -UR4, RZ ;  /* 0x8000000407070c10 */ /* 0x000fe2000fffe0ff */
[----:B------:R-:W-:-:S03]  /*03c0*/  @P0 VIADD R8, R8, 0x1 ;  /* 0x0000000108080836 */ /* 0x000fc60000000000 */
[----:B------:R-:W-:-:S13]  /*03d0*/  ISETP.GE.U32.AND P1, PT, R7, UR4, PT ;  /* 0x0000000407007c0c */ /* 0x000fda000bf26070 */
[----:B------:R-:W-:Y:S01]  /*03e0*/  @P1 VIADD R8, R8, 0x1 ;  /* 0x0000000108081836 */ /* 0x000fe20000000000 */
[----:B------:R-:W-:-:S05]  /*03f0*/  @!P2 LOP3.LUT R8, RZ, UR4, RZ, 0x33, !PT ;  /* 0x00000004ff08ac12 */ /* 0x000fca000f8e33ff */
[----:B------:R-:W-:-:S04]  /*0400*/  IMAD.MOV R6, RZ, RZ, -R8 ;  /* 0x000000ffff067224 */ /* 0x000fc800078e0a08 */
[----:B------:R-:W-:Y:S01]  /*0410*/  IMAD R6, R6, UR4, R3 ;  /* 0x0000000406067c24 */ /* 0x000fe2000f8e0203 */
[----:B------:R-:W-:Y:S06]  /*0420*/  BRA `(.L_x_4) ;  /* 0x0000000000187947 */ /* 0x000fec0003800000 */
.L_x_3:
[----:B------:R-:W-:Y:S01]  /*0430*/  MOV R6, 0x460 ;  /* 0x0000046000067802 */ /* 0x000fe20000000f00 */
[----:B------:R-:W0:Y:S06]  /*0440*/  LDCU.64 UR6, c[0x0][0x380] ;  /* 0x00007000ff0677ac */ /* 0x000e2c0008000a00 */
[----:B0----5:R-:W-:Y:S05]  /*0450*/  CALL.REL.NOINC `($__internal_0_$__cuda_sm20_div_u64) ;  /* 0x0000000400f87944 */ /* 0x021fea0003c00000 */
[----:B------:R-:W0:Y:S01]  /*0460*/  LDCU UR4, c[0x0][0x380] ;  /* 0x00007000ff0477ac */ /* 0x000e220008000800 */
[----:B------:R-:W-:-:S05]  /*0470*/  IADD3 R6, PT, PT, -R8, RZ, RZ ;  /* 0x000000ff08067210 */ /* 0x000fca0007ffe1ff */
[----:B0-----:R-:W-:-:S07]  /*0480*/  IMAD R6, R6, UR4, R3 ;  /* 0x0000000406067c24 */ /* 0x001fce000f8e0203 */
.L_x_4:
[----:B------:R-:W0:Y:S01]  /*0490*/  LDCU.64 UR8, c[0x0][0x390] ;  /* 0x00007200ff0877ac */ /* 0x000e220008000a00 */
[----:B------:R-:W-:Y:S01]  /*04a0*/  IMAD.IADD R3, R4, 0x1, R8 ;  /* 0x0000000104037824 */ /* 0x000fe200078e0208 */
[----:B------:R-:W1:Y:S01]  /*04b0*/  LDCU UR5, c[0x0][0x360] ;  /* 0x00006c00ff0577ac */ /* 0x000e620008000800 */
[----:B0-----:R-:W-:Y:S02]  /*04c0*/  UISETP.GT.U32.AND UP0, UPT, UR8, 0x1, UPT ;  /* 0x000000010800788c */ /* 0x001fe4000bf04070 */
[----:B------:R-:W-:Y:S02]  /*04d0*/  UISETP.GE.U32.AND UP1, UPT, UR8, 0x4, UPT ;  /* 0x000000040800788c */ /* 0x000fe4000bf26070 */
[----:B------:R-:W-:Y:S01]  /*04e0*/  UISETP.GT.U32.AND.EX UP0, UPT, UR9, URZ, UPT, UP0 ;  /* 0x000000ff0900728c */ /* 0x000fe2000bf04100 */
[----:B-1----:R-:W-:Y:S01]  /*04f0*/  IMAD R9, R9, UR5, RZ ;  /* 0x0000000509097c24 */ /* 0x002fe2000f8e02ff */
[----:B------:R-:W-:Y:S02]  /*0500*/  UIADD3 UR4, UPT, UPT, UR8, UR4, URZ ;  /* 0x0000000408047290 */ /* 0x000fe4000fffe0ff */
[----:B------:R-:W-:-:S02]  /*0510*/  USEL UR7, UR8, 0x1, UP0 ;  /* 0x0000000108077887 */ /* 0x000fc40008000000 */
[----:B------:R-:W-:Y:S02]  /*0520*/  USEL UR8, UR9, URZ, UP0 ;  /* 0x000000ff09087287 */ /* 0x000fe40008000000 */
[----:B------:R-:W-:Y:S01]  /*0530*/  UISETP.GE.U32.AND.EX UP0, UPT, UR9, URZ, UPT, UP1 ;  /* 0x000000ff0900728c */ /* 0x000fe2000bf06110 */
[----:B------:R-:W-:Y:S01]  /*0540*/  IMAD R3, R3, UR4, R6 ;  /* 0x0000000403037c24 */ /* 0x000fe2000f8e0206 */
[----:B------:R-:W-:Y:S01]  /*0550*/  ULOP3.LUT UR12, UR7, 0x3, URZ, 0xc0, !UPT ;  /* 0x00000003070c7892 */ /* 0x000fe2000f8ec0ff */
[----:B------:R-:W-:Y:S01]  /*0560*/  UMOV UR5, URZ ;  /* 0x000000ff00057c82 */ /* 0x000fe20008000000 */
[----:B------:R-:W-:-:S05]  /*0570*/  UMOV UR4, URZ ;  /* 0x000000ff00047c82 */ /* 0x000fca0008000000 */
[----:B------:R-:W-:Y:S05]  /*0580*/  BRA.U !UP0, `(.L_x_5) ;  /* 0x0000000508387547 */ /* 0x000fea000b800000 */
[----:B------:R-:W0:Y:S01]  /*0590*/  LDC.64 R4, c[0x0][0x3a0] ;  /* 0x0000e800ff047b82 */ /* 0x000e220000000a00 */
[----:B------:R-:W-:Y:S01]  /*05a0*/  IMAD.IADD R11, R9, 0x1, R0 ;  /* 0x00000001090b7824 */ /* 0x000fe200078e0200 */
[----:B------:R-:W-:Y:S01]  /*05b0*/  ULOP3.LUT UR7, UR7, 0xfffffffc, URZ, 0xc0, !UPT ;  /* 0xfffffffc07077892 */ /* 0x000fe2000f8ec0ff */
[----:B------:R-:W-:Y:S01]  /*05c0*/  UMOV UR4, URZ ;  /* 0x000000ff00047c82 */ /* 0x000fe20008000000 */
[----:B------:R-:W-:-:S04]  /*05d0*/  UMOV UR6, 0x1 ;  /* 0x0000000100067882 */ /* 0x000fc80000000000 */
[----:B------:R-:W1:Y:S06]  /*05e0*/  LDC.64 R6, c[0x0][0x3a8] ;  /* 0x0000ea00ff067b82 */ /* 0x000e6c0000000a00 */
.L_x_6:
[----:B--2---:R-:W-:-:S05]  /*05f0*/  IADD3 R13, PT, PT, R3, UR4, RZ ;  /* 0x00000004030d7c10 */ /* 0x004fca000fffe0ff */
[----:B0-----:R-:W-:-:S06]  /*0600*/  IMAD.WIDE.U32 R14, R13, 0x2, R4 ;  /* 0x000000020d0e7825 */ /* 0x001fcc00078e0004 */
[----:B------:R-:W2:Y:S01]  /*0610*/  LDG.E.U16 R15, desc[UR10][R14.64] ;  /* 0x0000000a0e0f7981 */ /* 0x000ea2000c1e1500 */
[----:B------:R-:W-:Y:S01]  /*0620*/  VIADD R21, R13, 0x1 ;  /* 0x000000010d157836 */ /* 0x000fe20000000000 */
[----:B--2--5:R-:W-:-:S04]  /*0630*/  LOP3.LUT R8, R15, R2, RZ, 0xc3, !PT ;  /* 0x000000020f087212 */ /* 0x024fc800078ec3ff */
[----:B------:R-:W-:Y:S02]  /*0640*/  SHF.R.U32.HI R10, RZ, 0x1, R8 ;  /* 0x00000001ff0a7819 */ /* 0x000fe40000011608 */
[----:B------:R-:W-:Y:S02]  /*0650*/  LOP3.LUT R8, R15, R2, RZ, 0xcf, !PT ;  /* 0x000000020f087212 */ /* 0x000fe400078ecfff */
[----:B------:R-:W-:-:S05]  /*0660*/  LOP3.LUT R17, R10, 0x7fff7fff, RZ, 0xc0, !PT ;  /* 0x7fff7fff0a117812 */ /* 0x000fca00078ec0ff */
[----:B------:R-:W-:-:S05]  /*0670*/  IMAD.IADD R8, R8, 0x1, -R17 ;  /* 0x0000000108087824 */ /* 0x000fca00078e0a11 */
[----:B------:R-:W-:-:S04]  /*0680*/  PRMT R8, R8, 0xbb99, RZ ;  /* 0x0000bb9908087816 */ /* 0x000fc800000000ff */
[----:B------:R-:W-:-:S04]  /*0690*/  LOP3.LUT R8, R8, R15, R2, 0x60, !PT ;  /* 0x0000000f08087212 */ /* 0x000fc800078e6002 */
[C---:B------:R-:W-:Y:S01]  /*06a0*/  LOP3.LUT R10, R8.reuse, R15, RZ, 0x3c, !PT ;  /* 0x0000000f080a7212 */ /* 0x040fe200078e3cff */
[----:B-1----:R-:W-:Y:S01]  /*06b0*/  IMAD.WIDE.U32 R14, R11, 0x2, R6 ;  /* 0x000000020b0e7825 */ /* 0x002fe200078e0006 */
[----:B------:R-:W-:-:S04]  /*06c0*/  LOP3.LUT R17, R8, R2, RZ, 0x3c, !PT ;  /* 0x0000000208117212 */ /* 0x000fc800078e3cff */
[----:B------:R-:W-:Y:S01]  /*06d0*/  IADD3 R19, PT, PT, R10, -R17, RZ ;  /* 0x800000110a137210 */ /* 0x000fe20007ffe0ff */
[----:B------:R-:W-:-:S04]  /*06e0*/  IMAD.WIDE.U32 R16, R21, 0x2, R4 ;  /* 0x0000000215107825 */ /* 0x000fc800078e0004 */
[----:B------:R0:W-:Y:S04]  /*06f0*/  STG.E.U16 desc[UR10][R14.64], R19 ;  /* 0x000000130e007986 */ /* 0x0001e8000c10150a */
[----:B------:R-:W2:Y:S01]  /*0700*/  LDG.E.U16 R17, desc[UR10][R16.64] ;  /* 0x0000000a10117981 */ /* 0x000ea2000c1e1500 */
[----:B------:R-:W-:Y:S02]  /*0710*/  IADD3 R23, PT, PT, R13, 0x2, RZ ;  /* 0x000000020d177810 */ /* 0x000fe40007ffe0ff */
[----:B--2---:R-:W-:-:S04]  /*0720*/  LOP3.LUT R8, R17, R2, RZ, 0xc3, !PT ;  /* 0x0000000211087212 */ /* 0x004fc800078ec3ff */
[----:B------:R-:W-:Y:S02]  /*0730*/  SHF.R.U32.HI R10, RZ, 0x1, R8 ;  /* 0x00000001ff0a7819 */ /* 0x000fe40000011608 */
[----:B------:R-:W-:Y:S02]  /*0740*/  LOP3.LUT R8, R17, R2, RZ, 0xcf, !PT ;  /* 0x0000000211087212 */ /* 0x000fe400078ecfff */
[----:B------:R-:W-:-:S05]  /*0750*/  LOP3.LUT R21, R10, 0x7fff7fff, RZ, 0xc0, !PT ;  /* 0x7fff7fff0a157812 */ /* 0x000fca00078ec0ff */
[----:B------:R-:W-:Y:S02]  /*0760*/  IMAD.IADD R8, R8, 0x1, -R21 ;  /* 0x0000000108087824 */ /* 0x000fe400078e0a15 */
[----:B------:R-:W-:-:S03]  /*0770*/  VIADD R21, R11, 0x1 ;  /* 0x000000010b157836 */ /* 0x000fc60000000000 */
[----:B------:R-:W-:Y:S01]  /*0780*/  PRMT R8, R8, 0xbb99, RZ ;  /* 0x0000bb9908087816 */ /* 0x000fe200000000ff */
[----:B0-----:R-:W-:-:S03]  /*0790*/  IMAD.WIDE.U32 R14, R21, 0x2, R6 ;  /* 0x00000002150e7825 */ /* 0x001fc600078e0006 */
[----:B------:R-:W-:-:S04]  /*07a0*/  LOP3.LUT R8, R8, R17, R2, 0x60, !PT ;  /* 0x0000001108087212 */ /* 0x000fc800078e6002 */
[C---:B------:R-:W-:Y:S02]  /*07b0*/  LOP3.LUT R10, R8.reuse, R17, RZ, 0x3c, !PT ;  /* 0x00000011080a7212 */ /* 0x040fe400078e3cff */
[----:B------:R-:W-:-:S05]  /*07c0*/  LOP3.LUT R17, R8, R2, RZ, 0x3c, !PT ;  /* 0x0000000208117212 */ /* 0x000fca00078e3cff */
[----:B------:R-:W-:Y:S02]  /*07d0*/  IMAD.IADD R19, R10, 0x1, -R17 ;  /* 0x000000010a137824 */ /* 0x000fe400078e0a11 */
[----:B------:R-:W-:-:S03]  /*07e0*/  IMAD.WIDE.U32 R16, R23, 0x2, R4 ;  /* 0x0000000217107825 */ /* 0x000fc600078e0004 */
[----:B------:R0:W-:Y:S04]  /*07f0*/  STG.E.U16 desc[UR10][R14.64], R19 ;  /* 0x000000130e007986 */ /* 0x0001e8000c10150a */
[----:B------:R-:W2:Y:S01]  /*0800*/  LDG.E.U16 R17, desc[UR10][R16.64] ;  /* 0x0000000a10117981 */ /* 0x000ea2000c1e1500 */
[----:B------:R-:W-:Y:S01]  /*0810*/  VIADD R23, R13, 0x3 ;  /* 0x000000030d177836 */ /* 0x000fe20000000000 */
[----:B--2---:R-:W-:-:S04]  /*0820*/  LOP3.LUT R8, R17, R2, RZ, 0xc3, !PT ;  /* 0x0000000211087212 */ /* 0x004fc800078ec3ff */
[----:B------:R-:W-:Y:S02]  /*0830*/  SHF.R.U32.HI R10, RZ, 0x1, R8 ;  /* 0x00000001ff0a7819 */ /* 0x000fe40000011608 */
[----:B------:R-:W-:Y:S02]  /*0840*/  LOP3.LUT R8, R17, R2, RZ, 0xcf, !PT ;  /* 0x0000000211087212 */ /* 0x000fe400078ecfff */
[----:B------:R-:W-:-:S05]  /*0850*/  LOP3.LUT R21, R10, 0x7fff7fff, RZ, 0xc0, !PT ;  /* 0x7fff7fff0a157812 */ /* 0x000fca00078ec0ff */
[----:B------:R-:W-:Y:S01]  /*0860*/  IMAD.IADD R8, R8, 0x1, -R21 ;  /* 0x0000000108087824 */ /* 0x000fe200078e0a15 */
[----:B------:R-:W-:-:S04]  /*0870*/  IADD3 R21, PT, PT, R11, 0x2, RZ ;  /* 0x000000020b157810 */ /* 0x000fc80007ffe0ff */
[----:B------:R-:W-:Y:S01]  /*0880*/  PRMT R8, R8, 0xbb99, RZ ;  /* 0x0000bb9908087816 */ /* 0x000fe200000000ff */
[----:B------:R-:W-:-:S03]  /*0890*/  IMAD.WIDE.U32 R12, R21, 0x2, R6 ;  /* 0x00000002150c7825 */ /* 0x000fc600078e0006 */
[----:B------:R-:W-:-:S04]  /*08a0*/  LOP3.LUT R8, R8, R17, R2, 0x60, !PT ;  /* 0x0000001108087212 */ /* 0x000fc800078e6002 */
[C---:B------:R-:W-:Y:S02]  /*08b0*/  LOP3.LUT R10, R8.reuse, R17, RZ, 0x3c, !PT ;  /* 0x00000011080a7212 */ /* 0x040fe400078e3cff */
[----:B0-----:R-:W-:-:S05]  /*08c0*/  LOP3.LUT R15, R8, R2, RZ, 0x3c, !PT ;  /* 0x00000002080f7212 */ /* 0x001fca00078e3cff */
[----:B------:R-:W-:Y:S02]  /*08d0*/  IMAD.IADD R17, R10, 0x1, -R15 ;  /* 0x000000010a117824 */ /* 0x000fe400078e0a0f */
[----:B------:R-:W-:-:S03]  /*08e0*/  IMAD.WIDE.U32 R14, R23, 0x2, R4 ;  /* 0x00000002170e7825 */ /* 0x000fc600078e0004 */
[----:B------:R0:W-:Y:S04]  /*08f0*/  STG.E.U16 desc[UR10][R12.64], R17 ;  /* 0x000000110c007986 */ /* 0x0001e8000c10150a */
[----:B------:R-:W2:Y:S01]  /*0900*/  LDG.E.U16 R15, desc[UR10][R14.64] ;  /* 0x0000000a0e0f7981 */ /* 0x000ea2000c1e1500 */
[----:B------:R-:W-:Y:S02]  /*0910*/  UIADD3 UR7, UP0, UPT, UR7, -0x4, URZ ;  /* 0xfffffffc07077890 */ /* 0x000fe4000ff1e0ff */
[----:B------:R-:W-:Y:S02]  /*0920*/  UIADD3 UR6, UPT, UPT, UR6, 0x4, URZ ;  /* 0x0000000406067890 */ /* 0x000fe4000fffe0ff */
[----:B------:R-:W-:Y:S02]  /*0930*/  UIADD3.X UR8, UPT, UPT, UR8, -0x1, URZ, UP0, !UPT ;  /* 0xffffffff08087890 */ /* 0x000fe400087fe4ff */
[----:B------:R-:W-:-:S02]  /*0940*/  UISETP.NE.U32.AND UP0, UPT, UR7, URZ, UPT ;  /* 0x000000ff0700728c */ /* 0x000fc4000bf05070 */
[----:B------:R-:W-:Y:S02]  /*0950*/  UIADD3 UR4, UPT, UPT, UR4, 0x4, URZ ;  /* 0x0000000404047890 */ /* 0x000fe4000fffe0ff */
[----:B------:R-:W-:Y:S01]  /*0960*/  UISETP.NE.AND.EX UP0, UPT, UR8, URZ, UPT, UP0 ;  /* 0x000000ff0800728c */ /* 0x000fe2000bf05300 */
[----:B--2---:R-:W-:-:S04]  /*0970*/  LOP3.LUT R8, R15, R2, RZ, 0xc3, !PT ;  /* 0x000000020f087212 */ /* 0x004fc800078ec3ff */
[----:B------:R-:W-:Y:S02]  /*0980*/  SHF.R.U32.HI R10, RZ, 0x1, R8 ;  /* 0x00000001ff0a7819 */ /* 0x000fe40000011608 */
[----:B------:R-:W-:Y:S02]  /*0990*/  LOP3.LUT R8, R15, R2, RZ, 0xcf, !PT ;  /* 0x000000020f087212 */ /* 0x000fe400078ecfff */
[----:B------:R-:W-:-:S04]  /*09a0*/  LOP3.LUT R19, R10, 0x7fff7fff, RZ, 0xc0, !PT ;  /* 0x7fff7fff0a137812 */ /* 0x000fc800078ec0ff */
[----:B------:R-:W-:Y:S01]  /*09b0*/  IADD3 R8, PT, PT, R8, -R19, RZ ;  /* 0x8000001308087210 */ /* 0x000fe20007ffe0ff */
[C---:B------:R-:W-:Y:S01]  /*09c0*/  VIADD R19, R11.reuse, 0x3 ;  /* 0x000000030b137836 */ /* 0x040fe20000000000 */
[----:B------:R-:W-:Y:S02]  /*09d0*/  IADD3 R11, PT, PT, R11, 0x4, RZ ;  /* 0x000000040b0b7810 */ /* 0x000fe40007ffe0ff */
[----:B------:R-:W-:Y:S01]  /*09e0*/  PRMT R8, R8, 0xbb99, RZ ;  /* 0x0000bb9908087816 */ /* 0x000fe200000000ff */
[----:B0-----:R-:W-:-:S03]  /*09f0*/  IMAD.WIDE.U32 R12, R19, 0x2, R6 ;  /* 0x00000002130c7825 */ /* 0x001fc600078e0006 */
[----:B------:R-:W-:-:S04]  /*0a00*/  LOP3.LUT R8, R8, R15, R2, 0x60, !PT ;  /* 0x0000000f08087212 */ /* 0x000fc800078e6002 */
[C---:B------:R-:W-:Y:S02]  /*0a10*/  LOP3.LUT R10, R8.reuse, R15, RZ, 0x3c, !PT ;  /* 0x0000000f080a7212 */ /* 0x040fe400078e3cff */
[----:B------:R-:W-:-:S05]  /*0a20*/  LOP3.LUT R17, R8, R2, RZ, 0x3c, !PT ;  /* 0x0000000208117212 */ /* 0x000fca00078e3cff */
[----:B------:R-:W-:-:S05]  /*0a30*/  IMAD.IADD R17, R10, 0x1, -R17 ;  /* 0x000000010a117824 */ /* 0x000fca00078e0a11 */
[----:B------:R2:W-:Y:S01]  /*0a40*/  STG.E.U16 desc[UR10][R12.64], R17 ;  /* 0x000000110c007986 */ /* 0x0005e2000c10150a */
[----:B------:R-:W-:Y:S05]  /*0a50*/  BRA.U UP0, `(.L_x_6) ;  /* 0xfffffff900e47547 */ /* 0x000fea000b83ffff */
[----:B------:R-:W-:-:S12]  /*0a60*/  UIADD3 UR4, UPT, UPT, UR6, -0x1, URZ ;  /* 0xffffffff06047890 */ /* 0x000fd8000fffe0ff */
.L_x_5:
[----:B------:R-:W-:-:S04]  /*0a70*/  ISETP.NE.U32.AND P0, PT, RZ, UR12, PT ;  /* 0x0000000cff007c0c */ /* 0x000fc8000bf05070 */
[----:B------:R-:W-:-:S13]  /*0a80*/  ISETP.NE.AND.EX P0, PT, RZ, UR5, PT, P0 ;  /* 0x00000005ff007c0c */ /* 0x000fda000bf05300 */
[----:B------:R-:W-:Y:S05]  /*0a90*/  @!P0 EXIT ;  /* 0x000000000000894d */ /* 0x000fea0003800000 */
[----:B------:R-:W0:Y:S01]  /*0aa0*/  LDC.64 R4, c[0x0][0x3a0] ;  /* 0x0000e800ff047b82 */ /* 0x000e220000000a00 */
[----:B--2---:R-:W-:-:S07]  /*0ab0*/  IADD3 R13, PT, PT, R9, UR4, R0 ;  /* 0x00000004090d7c10 */ /* 0x004fce000fffe000 */
[----:B------:R-:W1:Y:S02]  /*0ac0*/  LDC.64 R6, c[0x0][0x3a8] ;  /* 0x0000ea00ff067b82 */ /* 0x000e640000000a00 */
.L_x_7:
[----:B------:R-:W-:-:S04]  /*0ad0*/  VIADD R9, R3, UR4 ;  /* 0x0000000403097c36 */ /* 0x000fc80008000000 */
[----:B0-----:R-:W-:-:S06]  /*0ae0*/  IMAD.WIDE.U32 R8, R9, 0x2, R4 ;  /* 0x0000000209087825 */ /* 0x001fcc00078e0004 */
[----:B--2---:R-:W2:Y:S01]  /*0af0*/  LDG.E.U16 R9, desc[UR10][R8.64] ;  /* 0x0000000a08097981 */ /* 0x004ea2000c1e1500 */
[----:B------:R-:W-:Y:S02]  /*0b00*/  UIADD3 UR12, UP0, UPT, UR12, -0x1, URZ ;  /* 0xffffffff0c0c7890 */ /* 0x000fe4000ff1e0ff */
[----:B------:R-:W-:Y:S02]  /*0b10*/  UIADD3 UR4, UPT, UPT, UR4, 0x1, URZ ;  /* 0x0000000104047890 */ /* 0x000fe4000fffe0ff */
[----:B------:R-:W-:Y:S02]  /*0b20*/  UIADD3.X UR5, UPT, UPT, UR5, -0x1, URZ, UP0, !UPT ;  /* 0xffffffff05057890 */ /* 0x000fe400087fe4ff */
[----:B------:R-:W-:-:S04]  /*0b30*/  UISETP.NE.U32.AND UP0, UPT, UR12, URZ, UPT ;  /* 0x000000ff0c00728c */ /* 0x000fc8000bf05070 */
[----:B------:R-:W-:Y:S01]  /*0b40*/  UISETP.NE.AND.EX UP0, UPT, UR5, URZ, UPT, UP0 ;  /* 0x000000ff0500728c */ /* 0x000fe2000bf05300 */
[----:B--2--5:R-:W-:-:S04]  /*0b50*/  LOP3.LUT R0, R9, R2, RZ, 0xc3, !PT ;  /* 0x0000000209007212 */ /* 0x024fc800078ec3ff */
[----:B------:R-:W-:Y:S02]  /*0b60*/  SHF.R.U32.HI R10, RZ, 0x1, R0 ;  /* 0x00000001ff0a7819 */ /* 0x000fe40000011600 */
[----:B------:R-:W-:Y:S02]  /*0b70*/  LOP3.LUT R0, R9, R2, RZ, 0xcf, !PT ;  /* 0x0000000209007212 */ /* 0x000fe400078ecfff */
[----:B------:R-:W-:-:S05]  /*0b80*/  LOP3.LUT R11, R10, 0x7fff7fff, RZ, 0xc0, !PT ;  /* 0x7fff7fff0a0b7812 */ /* 0x000fca00078ec0ff */
[----:B------:R-:W-:Y:S02]  /*0b90*/  IMAD.IADD R0, R0, 0x1, -R11 ;  /* 0x0000000100007824 */ /* 0x000fe400078e0a0b */
[----:B-1----:R-:W-:-:S03]  /*0ba0*/  IMAD.WIDE.U32 R10, R13, 0x2, R6 ;  /* 0x000000020d0a7825 */ /* 0x002fc600078e0006 */
[----:B------:R-:W-:Y:S01]  /*0bb0*/  PRMT R0, R0, 0xbb99, RZ ;  /* 0x0000bb9900007816 */ /* 0x000fe200000000ff */
[----:B------:R-:W-:-:S03]  /*0bc0*/  VIADD R13, R13, 0x1 ;  /* 0x000000010d0d7836 */ /* 0x000fc60000000000 */
[----:B------:R-:W-:-:S04]  /*0bd0*/  LOP3.LUT R0, R0, R9, R2, 0x60, !PT ;  /* 0x0000000900007212 */ /* 0x000fc800078e6002 */
[C---:B------:R-:W-:Y:S02]  /*0be0*/  LOP3.LUT R12, R0.reuse, R9, RZ, 0x3c, !PT ;  /* 0x00000009000c7212 */ /* 0x040fe400078e3cff */
[----:B------:R-:W-:-:S04]  /*0bf0*/  LOP3.LUT R15, R0, R2, RZ, 0x3c, !PT ;  /* 0x00000002000f7212 */ /* 0x000fc800078e3cff */
[----:B------:R-:W-:-:S05]  /*0c00*/  IADD3 R15, PT, PT, R12, -R15, RZ ;  /* 0x8000000f0c0f7210 */ /* 0x000fca0007ffe0ff */
[----:B------:R2:W-:Y:S01]  /*0c10*/  STG.E.U16 desc[UR10][R10.64], R15 ;  /* 0x0000000f0a007986 */ /* 0x0005e2000c10150a */
[----:B------:R-:W-:Y:S05]  /*0c20*/  BRA.U UP0, `(.L_x_7) ;  /* 0xfffffffd00a87547 */ /* 0x000fea000b83ffff */
[----:B------:R-:W-:Y:S05]  /*0c30*/  EXIT ;  /* 0x000000000000794d */ /* 0x000fea0003800000 */
        .weak           $__internal_0_$__cuda_sm20_div_u64
        .type           $__internal_0_$__cuda_sm20_div_u64,@function
        .size           $__internal_0_$__cuda_sm20_div_u64,(.L_x_15 - $__internal_0_$__cuda_sm20_div_u64)
$__internal_0_$__cuda_sm20_div_u64:
[----:B------:R-:W0:Y:S08]  /*0c40*/  I2F.U64.RP R5, UR6 ;  /* 0x0000000600057d12 */ /* 0x000e300008309000 */
[----:B0-----:R-:W0:Y:S02]  /*0c50*/  MUFU.RCP R5, R5 ;  /* 0x0000000500057308 */ /* 0x001e240000001000 */
[----:B0-----:R-:W-:-:S06]  /*0c60*/  VIADD R10, R5, 0x1ffffffe ;  /* 0x1ffffffe050a7836 */ /* 0x001fcc0000000000 */
[----:B------:R-:W0:Y:S02]  /*0c70*/  F2I.U64.TRUNC R10, R10 ;  /* 0x0000000a000a7311 */ /* 0x000e24000020d800 */
[----:B0-----:R-:W-:-:S04]  /*0c80*/  IMAD.WIDE.U32 R12, R10, UR6, RZ ;  /* 0x000000060a0c7c25 */ /* 0x001fc8000f8e00ff */
[C---:B------:R-:W-:Y:S01]  /*0c90*/  IMAD R7, R10.reuse, UR7, R13 ;  /* 0x000000070a077c24 */ /* 0x040fe2000f8e020d */
[----:B------:R-:W-:Y:S01]  /*0ca0*/  IADD3 R15, P0, PT, RZ, -R12, RZ ;  /* 0x8000000cff0f7210 */ /* 0x000fe20007f1e0ff */
[----:B------:R-:W-:Y:S02]  /*0cb0*/  IMAD.MOV.U32 R13, RZ, RZ, R10 ;  /* 0x000000ffff0d7224 */ /* 0x000fe400078e000a */
[----:B------:R-:W-:Y:S02]  /*0cc0*/  IMAD R7, R11, UR6, R7 ;  /* 0x000000060b077c24 */ /* 0x000fe4000f8e0207 */
[----:B------:R-:W-:-:S03]  /*0cd0*/  IMAD.HI.U32 R12, R10, R15, RZ ;  /* 0x0000000f0a0c7227 */ /* 0x000fc600078e00ff */
[----:B------:R-:W-:-:S05]  /*0ce0*/  IADD3.X R7, PT, PT, RZ, ~R7, RZ, P0, !PT ;  /* 0x80000007ff077210 */ /* 0x000fca00007fe4ff */
[----:B------:R-:W-:-:S04]  /*0cf0*/  IMAD.WIDE.U32 R12, P0, R10, R7, R12 ;  /* 0x000000070a0c7225 */ /* 0x000fc8000780000c */
[C---:B------:R-:W-:Y:S02]  /*0d00*/  IMAD R17, R11.reuse, R7, RZ ;  /* 0x000000070b117224 */ /* 0x040fe400078e02ff */
[----:B------:R-:W-:-:S04]  /*0d10*/  IMAD.HI.U32 R12, P1, R11, R15, R12 ;  /* 0x0000000f0b0c7227 */ /* 0x000fc8000782000c */
[----:B------:R-:W-:Y:S01]  /*0d20*/  IMAD.HI.U32 R5, R11, R7, RZ ;  /* 0x000000070b057227 */ /* 0x000fe200078e00ff */
[----:B------:R-:W-:-:S03]  /*0d30*/  IADD3 R13, P2, PT, R17, R12, RZ ;  /* 0x0000000c110d7210 */ /* 0x000fc60007f5e0ff */
[----:B------:R-:W-:Y:S02]  /*0d40*/  IMAD.X R5, R5, 0x1, R11, P0 ;  /* 0x0000000105057824 */ /* 0x000fe400000e060b */
[----:B------:R-:W-:-:S03]  /*0d50*/  IMAD.WIDE.U32 R10, R13, UR6, RZ ;  /* 0x000000060d0a7c25 */ /* 0x000fc6000f8e00ff */
[----:B------:R-:W-:Y:S01]  /*0d60*/  IADD3.X R5, PT, PT, RZ, RZ, R5, P2, P1 ;  /* 0x000000ffff057210 */ /* 0x000fe200017e2405 */
[----:B------:R-:W-:Y:S01]  /*0d70*/  IMAD R8, R13, UR7, R11 ;  /* 0x000000070d087c24 */ /* 0x000fe2000f8e020b */
[----:B------:R-:W-:Y:S01]  /*0d80*/  IADD3 R7, P0, PT, RZ, -R10, RZ ;  /* 0x8000000aff077210 */ /* 0x000fe20007f1e0ff */
[----:B------:R-:W-:Y:S02]  /*0d90*/  IMAD.MOV.U32 R11, RZ, RZ, RZ ;  /* 0x000000ffff0b7224 */ /* 0x000fe400078e00ff */
        /* <DEDUP_REMOVED lines=9> */
[----:B------:R-:W-:-:S03]  /*0e30*/  IMAD.HI.U32 R10, R7, R3, RZ ;  /* 0x00000003070a7227 */ /* 0x000fc600078e00ff */
[----:B------:R-:W-:Y:S01]  /*0e40*/  IADD3.X R5, PT, PT, RZ, RZ, R5, P2, P1 ;  /* 0x000000ffff057210 */ /* 0x000fe200017e2405 */
[----:B------:R-:W-:-:S04]  /*0e50*/  IMAD.WIDE.U32 R10, R7, UR4, R10 ;  /* 0x00000004070a7c25 */ /* 0x000fc8000f8e000a */
[C---:B------:R-:W-:Y:S02]  /*0e60*/  IMAD R8, R5.reuse, UR4, RZ ;  /* 0x0000000405087c24 */ /* 0x040fe4000f8e02ff */
[----:B------:R-:W-:-:S04]  /*0e70*/  IMAD.HI.U32 R7, P0, R5, R3, R10 ;  /* 0x0000000305077227 */ /* 0x000fc8000780000a */
[----:B------:R-:W-:Y:S01]  /*0e80*/  IMAD.HI.U32 R5, R5, UR4, RZ ;  /* 0x0000000405057c27 */ /* 0x000fe2000f8e00ff */
[----:B------:R-:W-:-:S04]  /*0e90*/  IADD3 R7, P1, PT, R8, R7, RZ ;  /* 0x0000000708077210 */ /* 0x000fc80007f3e0ff */
[----:B------:R-:W-:Y:S01]  /*0ea0*/  IADD3.X R5, PT, PT, R5, RZ, RZ, P0, !PT ;  /* 0x000000ff05057210 */ /* 0x000fe200007fe4ff */
[----:B------:R-:W-:-:S04]  /*0eb0*/  IMAD.WIDE.U32 R10, R7, UR6, RZ ;  /* 0x00000006070a7c25 */ /* 0x000fc8000f8e00ff */
[----:B------:R-:W-:Y:S01]  /*0ec0*/  IMAD.X R5, RZ, RZ, R5, P1 ;  /* 0x000000ffff057224 */ /* 0x000fe200008e0605 */
[----:B------:R-:W-:Y:S01]  /*0ed0*/  IADD3 R12, P1, PT, -R10, R3, RZ ;  /* 0x000000030a0c7210 */ /* 0x000fe20007f3e1ff */
[----:B------:R-:W-:-:S03]  /*0ee0*/  IMAD R8, R7, UR7, R11 ;  /* 0x0000000707087c24 */ /* 0x000fc6000f8e020b */
[----:B------:R-:W-:Y:S01]  /*0ef0*/  ISETP.GE.U32.AND P0, PT, R12, UR6, PT ;  /* 0x000000060c007c0c */ /* 0x000fe2000bf06070 */
[----:B------:R-:W-:Y:S02]  /*0f00*/  IMAD R5, R5, UR6, R8 ;  /* 0x0000000605057c24 */ /* 0x000fe4000f8e0208 */
[----:B------:R-:W-:-:S03]  /*0f10*/  VIADD R8, R7, 0x1 ;  /* 0x0000000107087836 */ /* 0x000fc60000000000 */
[----:B------:R-:W-:Y:S02]  /*0f20*/  IADD3.X R11, PT, PT, ~R5, UR4, RZ, P1, !PT ;  /* 0x00000004050b7c10 */ /* 0x000fe40008ffe5ff */
[----:B------:R-:W-:Y:S02]  /*0f30*/  IADD3 R5, P1, PT, R12, -UR6, RZ ;  /* 0x800000060c057c10 */ /* 0x000fe4000ff3e0ff */
[C---:B------:R-:W-:Y:S02]  /*0f40*/  ISETP.GE.U32.AND.EX P0, PT, R11.reuse, UR7, PT, P0 ;  /* 0x000000070b007c0c */ /* 0x040fe4000bf06100 */
[----:B------:R-:W-:Y:S02]  /*0f50*/  IADD3.X R10, PT, PT, R11, ~UR7, RZ, P1, !PT ;  /* 0x800000070b0a7c10 */ /* 0x000fe40008ffe4ff */
[----:B------:R-:W-:Y:S02]  /*0f60*/  SEL R5, R5, R12, P0 ;  /* 0x0000000c05057207 */ /* 0x000fe40000000000 */
[----:B------:R-:W-:-:S02]  /*0f70*/  SEL R10, R10, R11, P0 ;  /* 0x0000000b0a0a7207 */ /* 0x000fc40000000000 */
[----:B------:R-:W-:Y:S02]  /*0f80*/  SEL R7, R8, R7, P0 ;  /* 0x0000000708077207 */ /* 0x000fe40000000000 */
[----:B------:R-:W-:Y:S02]  /*0f90*/  ISETP.GE.U32.AND P0, PT, R5, UR6, PT ;  /* 0x0000000605007c0c */ /* 0x000fe4000bf06070 */
[----:B------:R-:W-:Y:S02]  /*0fa0*/  IADD3 R8, PT, PT, R7, 0x1, RZ ;  /* 0x0000000107087810 */ /* 0x000fe40007ffe0ff */
[----:B------:R-:W-:Y:S02]  /*0fb0*/  ISETP.GE.U32.AND.EX P0, PT, R10, UR7, PT, P0 ;  /* 0x000000070a007c0c */ /* 0x000fe4000bf06100 */
[----:B------:R-:W-:Y:S02]  /*0fc0*/  ISETP.NE.U32.AND P1, PT, RZ, UR6, PT ;  /* 0x00000006ff007c0c */ /* 0x000fe4000bf25070 */
[----:B------:R-:W-:Y:S01]  /*0fd0*/  SEL R8, R8, R7, P0 ;  /* 0x0000000708087207 */ /* 0x000fe20000000000 */
[----:B------:R-:W-:Y:S01]  /*0fe0*/  IMAD.MOV.U32 R7, RZ, RZ, 0x0 ;  /* 0x00000000ff077424 */ /* 0x000fe200078e00ff */
[----:B------:R-:W-:-:S04]  /*0ff0*/  ISETP.NE.AND.EX P1, PT, RZ, UR7, PT, P1 ;  /* 0x00000007ff007c0c */ /* 0x000fc8000bf25310 */
[----:B------:R-:W-:Y:S01]  /*1000*/  SEL R8, R8, 0xffffffff, P1 ;  /* 0xffffffff08087807 */ /* 0x000fe20000800000 */
[----:B------:R-:W-:Y:S08]  /*1010*/  RET.REL.NODEC R6 `(pairwise_line) ;  /* 0xffffffec06f87950 */ /* 0x000ff00003c3ffff */
.L_x_8:
        /* <DEDUP_REMOVED lines=14> */
.L_x_15:


//--------------------- .text.pairwise            --------------------------
	.section	.text.pairwise,"ax",@progbits
	.align	128
        .global         pairwise
        .type           pairwise,@function
        .size           pairwise,(.L_x_16 - pairwise)
        .other          pairwise,@"STO_CUDA_ENTRY STV_DEFAULT"
pairwise:
.text.pairwise:
[----:B------:R-:W-:Y:S01]  /*0000*/  LDC R1, c[0x0][0x37c] ;  /* 0x0000df00ff017b82 */ /* 0x000fe20000000800 */
[----:B------:R-:W0:Y:S07]  /*0010*/  S2R R2, SR_CTAID.X ;  /* 0x0000000000027919 */ /* 0x000e2e0000002500 */
[----:B------:R-:W0:Y:S01]  /*0020*/  LDC.64 R4, c[0x0][0x398] ;  /* 0x0000e600ff047b82 */ /* 0x000e220000000a00 */
[----:B------:R-:W1:Y:S01]  /*0030*/  LDCU.64 UR8, c[0x0][0x358] ;  /* 0x00006b00ff0877ac */ /* 0x000e620008000a00 */
[----:B------:R-:W2:Y:S01]  /*0040*/  LDCU UR11, c[0x0][0x384] ;  /* 0x00007080ff0b77ac */ /* 0x000ea20008000800 */
[----:B------:R-:W3:Y:S01]  /*0050*/  LDCU.64 UR6, c[0x0][0x380] ;  /* 0x00007000ff0677ac */ /* 0x000ee20008000a00 */
[----:B0-----:R-:W-:-:S05]  /*0060*/  IMAD.WIDE.U32 R4, R2, 0x2, R4 ;  /* 0x0000000202047825 */ /* 0x001fca00078e0004 */
[----:B-1----:R0:W5:Y:S01]  /*0070*/  LDG.E.U16 R0, desc[UR8][R4.64] ;  /* 0x0000000804007981 */ /* 0x002162000c1e1500 */
[----:B--2---:R-:W-:Y:S01]  /*0080*/  UISETP.NE.AND.EX UP0, UPT, UR11, URZ, UPT, !UPT ;  /* 0x000000ff0b00728c */ /* 0x004fe2000bf053f0 */
[----:B------:R-:W-:-:S08]  /*0090*/  UMOV UR4, URZ ;  /* 0x000000ff00047c82 */ /* 0x000fd00008000000 */
[----:B0--3--:R-:W-:Y:S05]  /*00a0*/  BRA.U UP0, `(.L_x_9) ;  /* 0x0000000100647547 */ /* 0x009fea000b800000 */
[----:B------:R-:W0:Y:S01]  /*00b0*/  LDCU UR10, c[0x0][0x380] ;  /* 0x00007000ff0a77ac */ /* 0x000e220008000800 */
[----:B------:R-:W-:Y:S01]  /*00c0*/  MOV R8, RZ ;  /* 0x000000ff00087202 */ /* 0x000fe20000000f00 */
[----:B0-----:R-:W0:Y:S01]  /*00d0*/  I2F.U32.RP R6, UR10 ;  /* 0x0000000a00067d06 */ /* 0x001e220008209000 */
[----:B------:R-:W-:-:S07]  /*00e0*/  ISETP.NE.U32.AND P2, PT, RZ, UR10, PT ;  /* 0x0000000aff007c0c */ /* 0x000fce000bf45070 */
[----:B0-----:R-:W0:Y:S02]  /*00f0*/  MUFU.RCP R6, R6 ;  /* 0x0000000600067308 */ /* 0x001e240000001000 */
[----:B0-----:R-:W-:-:S06]  /*0100*/  VIADD R4, R6, 0xffffffe ;  /* 0x0ffffffe06047836 */ /* 0x001fcc0000000000 */
[----:B------:R0:W1:Y:S02]  /*0110*/  F2I.FTZ.U32.TRUNC.NTZ R5, R4 ;  /* 0x0000000400057305 */ /* 0x000064000021f000 */
[----:B0-----:R-:W-:Y:S02]  /*0120*/  HFMA2 R4, -RZ, RZ, 0, 0 ;  /* 0x00000000ff047431 */ /* 0x001fe400000001ff */
[----:B-1----:R-:W-:-:S04]  /*0130*/  IMAD R7, R5, UR10, RZ ;  /* 0x0000000a05077c24 */ /* 0x002fc8000f8e02ff */
[----:B------:R-:W-:-:S04]  /*0140*/  IMAD.MOV R7, RZ, RZ, -R7 ;  /* 0x000000ffff077224 */ /* 0x000fc800078e0a07 */
[----:B------:R-:W-:-:S06]  /*0150*/  IMAD.HI.U32 R5, R5, R7, R4 ;  /* 0x0000000705057227 */ /* 0x000fcc00078e0004 */
[----:B------:R-:W-:-:S04]  /*0160*/  IMAD.HI.U32 R5, R5, R2, RZ ;  /* 0x0000000205057227 */ /* 0x000fc800078e00ff */
[----:B------:R-:W-:-:S04]  /*0170*/  IMAD.MOV R7, RZ, RZ, -R5 ;  /* 0x000000ffff077224 */ /* 0x000fc800078e0a05 */
[----:B------:R-:W-:-:S05]  /*0180*/  IMAD R7, R7, UR10, R2 ;  /* 0x0000000a07077c24 */ /* 0x000fca000f8e0202 */
[----:B------:R-:W-:-:S13]  /*0190*/  ISETP.GE.U32.AND P0, PT, R7, UR10, PT ;  /* 0x0000000a07007c0c */ /* 0x000fda000bf06070 */
[----:B------:R-:W-:Y:S01]  /*01a0*/  @P0 VIADD R7, R7, -UR10 ;  /* 0x8000000a07070c36 */ /* 0x000fe20008000000 */
[----:B------:R-:W-:-:S04]  /*01b0*/  @P0 IADD3 R5, PT, PT, R5, 0x1, RZ ;  /* 0x0000000105050810 */ /* 0x000fc80007ffe0ff */
[----:B------:R-:W-:-:S13]  /*01c0*/  ISETP.GE.U32.AND P1, PT, R7, UR10, PT ;  /* 0x0000000a07007c0c */ /* 0x000fda000bf26070 */
[----:B------:R-:W-:Y:S01]  /*01d0*/  @P1 VIADD R5, R5, 0x1 ;  /* 0x0000000105051836 */ /* 0x000fe20000000000 */
[----:B------:R-:W-:-:S05]  /*01e0*/  @!P2 LOP3.LUT R5, RZ, UR10, RZ, 0x33, !PT ;  /* 0x0000000aff05ac12 */ /* 0x000fca000f8e33ff */
[--C-:B------:R-:W-:Y:S02]  /*01f0*/  IMAD.MOV R7, RZ, RZ, -R5.reuse ;  /* 0x000000ffff077224 */ /* 0x100fe400078e0a05 */
[----:B------:R-:W-:Y:S02]  /*0200*/  IMAD.MOV.U32 R6, RZ, RZ, R5 ;  /* 0x000000ffff067224 */ /* 0x000fe400078e0005 */
[----:B------:R-:W-:Y:S02]  /*0210*/  IMAD R10, R7, UR10, R2 ;  /* 0x0000000a070a7c24 */ /* 0x000fe4000f8e0202 */
[----:B------:R-:W-:Y:S01]  /*0220*/  HFMA2 R7, -RZ, RZ, 0, 0 ;  /* 0x00000000ff077431 */ /* 0x000fe200000001ff */
[----:B------:R-:W-:Y:S06]  /*0230*/  BRA `(.L_x_10) ;  /* 0x0000000000347947 */ /* 0x000fec0003800000 */
.L_x_9:
[----:B------:R-:W-:Y:S01]  /*0240*/  IMAD.MOV.U32 R9, RZ, RZ, R2 ;  /* 0x000000ffff097224 */ /* 0x000fe200078e0002 */
[----:B------:R-:W-:-:S07]  /*0250*/  MOV R12, 0x270 ;  /* 0x00000270000c7802 */ /* 0x000fce0000000f00 */
[----:B-----5:R-:W-:Y:S05]  /*0260*/  CALL.REL.NOINC `($__internal_1_$__cuda_sm20_div_u64) ;  /* 0x0000000400447944 */ /* 0x020fea0003c00000 */
[----:B------:R-:W0:Y:S01]  /*0270*/  LDCU.64 UR10, c[0x0][0x380] ;  /* 0x00007000ff0a77ac */ /* 0x000e220008000a00 */
[----:B------:R-:W-:Y:S01]  /*0280*/  IADD3 R5, P0, PT, RZ, -R9, RZ ;  /* 0x80000009ff057210 */ /* 0x000fe20007f1e0ff */
[----:B------:R-:W-:Y:S01]  /*0290*/  IMAD.MOV.U32 R3, RZ, RZ, RZ ;  /* 0x000000ffff037224 */ /* 0x000fe200078e00ff */
[-C--:B------:R-:W-:Y:S01]  /*02a0*/  MOV R7, R14.reuse ;  /* 0x0000000e00077202 */ /* 0x080fe20000000f00 */
[----:B------:R-:W-:Y:S01]  /*02b0*/  IMAD.MOV.U32 R6, RZ, RZ, R9 ;  /* 0x000000ffff067224 */ /* 0x000fe200078e0009 */
[----:B------:R-:W-:-:S05]  /*02c0*/  IADD3.X R4, PT, PT, RZ, ~R14, RZ, P0, !PT ;  /* 0x8000000eff047210 */ /* 0x000fca00007fe4ff */
[----:B0-----:R-:W-:Y:S02]  /*02d0*/  IMAD R4, R4, UR10, RZ ;  /* 0x0000000a04047c24 */ /* 0x001fe4000f8e02ff */
[----:B------:R-:W-:-:S04]  /*02e0*/  IMAD.WIDE.U32 R10, R5, UR10, R2 ;  /* 0x0000000a050a7c25 */ /* 0x000fc8000f8e0002 */
[----:B------:R-:W-:-:S05]  /*02f0*/  IMAD R5, R5, UR11, R4 ;  /* 0x0000000b05057c24 */ /* 0x000fca000f8e0204 */
[----:B------:R-:W-:-:S07]  /*0300*/  IADD3 R8, PT, PT, R11, R5, RZ ;  /* 0x000000050b087210 */ /* 0x000fce0007ffe0ff */
.L_x_10:
[----:B------:R-:W0:Y:S01]  /*0310*/  S2R R4, SR_TID.X ;  /* 0x0000000000047919 */ /* 0x000e220000002100 */
[----:B------:R-:W-:-:S09]  /*0320*/  UISETP.NE.AND.EX UP0, UPT, UR11, URZ, UPT, !UPT ;  /* 0x000000ff0b00728c */ /* 0x000fd2000bf053f0 */
[----:B------:R-:W-:Y:S05]  /*0330*/  BRA.U UP0, `(.L_x_11) ;  /* 0x00000001005c7547 */ /* 0x000fea000b800000 */
[----:B------:R-:W1:Y:S01]  /*0340*/  I2F.U32.RP R11, UR10 ;  /* 0x0000000a000b7d06 */ /* 0x000e620008209000 */
[----:B------:R-:W-:Y:S01]  /*0350*/  IMAD.MOV.U32 R12, RZ, RZ, RZ ;  /* 0x000000ffff0c7224 */ /* 0x000fe200078e00ff */
[----:B------:R-:W-:Y:S01]  /*0360*/  ISETP.NE.U32.AND P2, PT, RZ, UR10, PT ;  /* 0x0000000aff007c0c */ /* 0x000fe2000bf45070 */
[----:B------:R-:W-:-:S05]  /*0370*/  IMAD.MOV.U32 R15, RZ, RZ, RZ ;  /* 0x000000ffff0f7224 */ /* 0x000fca00078e00ff */
[----:B-1----:R-:W1:Y:S02]  /*0380*/  MUFU.RCP R11, R11 ;  /* 0x0000000b000b7308 */ /* 0x002e640000001000 */
[----:B-1----:R-:W-:-:S06]  /*0390*/  VIADD R13, R11, 0xffffffe ;  /* 0x0ffffffe0b0d7836 */ /* 0x002fcc0000000000 */
[----:B------:R-:W1:Y:S02]  /*03a0*/  F2I.FTZ.U32.TRUNC.NTZ R13, R13 ;  /* 0x0000000d000d7305 */ /* 0x000e64000021f000 */
[----:B-1----:R-:W-:-:S05]  /*03b0*/  IADD3 R9, PT, PT, RZ, -R13, RZ ;  /* 0x8000000dff097210 */ /* 0x002fca0007ffe0ff */
[----:B------:R-:W-:-:S04]  /*03c0*/  IMAD R9, R9, UR10, RZ ;  /* 0x0000000a09097c24 */ /* 0x000fc8000f8e02ff */
[----:B------:R-:W-:-:S04]  /*03d0*/  IMAD.HI.U32 R9, R13, R9, R12 ;  /* 0x000000090d097227 */ /* 0x000fc800078e000c */
[----:B------:R-:W-:Y:S02]  /*03e0*/  HFMA2 R13, -RZ, RZ, 0, 0 ;  /* 0x00000000ff0d7431 */ /* 0x000fe400000001ff */
[----:B0-----:R-:W-:-:S05]  /*03f0*/  IMAD.HI.U32 R12, R9, R4, RZ ;  /* 0x00000004090c7227 */ /* 0x001fca00078e00ff */
[----:B------:R-:W-:-:S05]  /*0400*/  IADD3 R9, PT, PT, -R12, RZ, RZ ;  /* 0x000000ff0c097210 */ /* 0x000fca0007ffe1ff */
[----:B------:R-:W-:-:S05]  /*0410*/  IMAD R9, R9, UR10, R4 ;  /* 0x0000000a09097c24 */ /* 0x000fca000f8e0204 */
[----:B------:R-:W-:-:S13]  /*0420*/  ISETP.GE.U32.AND P0, PT, R9, UR10, PT ;  /* 0x0000000a09007c0c */ /* 0x000fda000bf06070 */
[----:B------:R-:W-:Y:S01]  /*0430*/  @P0 VIADD R9, R9, -UR10 ;  /* 0x8000000a09090c36 */ /* 0x000fe20008000000 */
[----:B------:R-:W-:-:S04]  /*0440*/  @P0 IADD3 R12, PT, PT, R12, 0x1, RZ ;  /* 0x000000010c0c0810 */ /* 0x000fc80007ffe0ff */
[----:B------:R-:W-:-:S13]  /*0450*/  ISETP.GE.U32.AND P1, PT, R9, UR10, PT ;  /* 0x0000000a09007c0c */ /* 0x000fda000bf26070 */
[----:B------:R-:W-:Y:S01]  /*0460*/  @P1 VIADD R12, R12, 0x1 ;  /* 0x000000010c0c1836 */ /* 0x000fe20000000000 */
[----:B------:R-:W-:-:S04]  /*0470*/  @!P2 LOP3.LUT R12, RZ, UR10, RZ, 0x33, !PT ;  /* 0x0000000aff0cac12 */ /* 0x000fc8000f8e33ff */
[----:B------:R-:W-:-:S05]  /*0480*/  IADD3 R11, PT, PT, -R12, RZ, RZ ;  /* 0x000000ff0c0b7210 */ /* 0x000fca0007ffe1ff */
[----:B------:R-:W-:Y:S01]  /*0490*/  IMAD R11, R11, UR10, R4 ;  /* 0x0000000a0b0b7c24 */ /* 0x000fe2000f8e0204 */
[----:B------:R-:W-:Y:S06]  /*04a0*/  BRA `(.L_x_12) ;  /* 0x0000000000387947 */ /* 0x000fec0003800000 */
.L_x_11:
[----:B0-----:R-:W-:Y:S01]  /*04b0*/  IMAD.MOV.U32 R9, RZ, RZ, R4 ;  /* 0x000000ffff097224 */ /* 0x001fe200078e0004 */
[----:B------:R-:W-:-:S07]  /*04c0*/  MOV R12, 0x4e0 ;  /* 0x000004e0000c7802 */ /* 0x000fce0000000f00 */
[----:B-----5:R-:W-:Y:S05]  /*04d0*/  CALL.REL.NOINC `($__internal_1_$__cuda_sm20_div_u64) ;  /* 0x0000000000a87944 */ /* 0x020fea0003c00000 */
[----:B------:R-:W0:Y:S01]  /*04e0*/  LDCU.64 UR10, c[0x0][0x380] ;  /* 0x00007000ff0a77ac */ /* 0x000e220008000a00 */
[----:B------:R-:W-:-:S04]  /*04f0*/  IADD3 R11, P0, PT, RZ, -R9, RZ ;  /* 0x80000009ff0b7210 */ /* 0x000fc80007f1e0ff */
[----:B------:R-:W-:-:S05]  /*0500*/  IADD3.X R5, PT, PT, RZ, ~R14, RZ, P0, !PT ;  /* 0x8000000eff057210 */ /* 0x000fca00007fe4ff */
[----:B0-----:R-:W-:Y:S02]  /*0510*/  IMAD R16, R5, UR10, RZ ;  /* 0x0000000a05107c24 */ /* 0x001fe4000f8e02ff */
[----:B------:R-:W-:Y:S02]  /*0520*/  IMAD.MOV.U32 R5, RZ, RZ, RZ ;  /* 0x000000ffff057224 */ /* 0x000fe400078e00ff */
[C---:B------:R-:W-:Y:S02]  /*0530*/  IMAD R15, R11.reuse, UR11, R16 ;  /* 0x0000000b0b0f7c24 */ /* 0x040fe4000f8e0210 */
[----:B------:R-:W-:-:S04]  /*0540*/  IMAD.WIDE.U32 R12, R11, UR10, R4 ;  /* 0x0000000a0b0c7c25 */ /* 0x000fc8000f8e0004 */
[----:B------:R-:W-:Y:S01]  /*0550*/  IMAD.IADD R15, R15, 0x1, R13 ;  /* 0x000000010f0f7824 */ /* 0x000fe200078e020d */
[----:B------:R-:W-:Y:S01]  /*0560*/  MOV R11, R12 ;  /* 0x0000000c000b7202 */ /* 0x000fe20000000f00 */
[----:B------:R-:W-:Y:S01]  /*0570*/  IMAD.MOV.U32 R13, RZ, RZ, R14 ;  /* 0x000000ffff0d7224 */ /* 0x000fe200078e000e */
[----:B------:R-:W-:-:S07]  /*0580*/  MOV R12, R9 ;  /* 0x00000009000c7202 */ /* 0x000fce0000000f00 */
.L_x_12:
[----:B------:R-:W0:Y:S01]  /*0590*/  LDCU.64 UR4, c[0x0][0x390] ;  /* 0x00007200ff0477ac */ /* 0x000e220008000a00 */
[----:B------:R-:W-:Y:S02]  /*05a0*/  IADD3 R3, P0, PT, R6, R12, RZ ;  /* 0x0000000c06037210 */ /* 0x000fe40007f1e0ff */
[----:B------:R-:W-:Y:S01]  /*05b0*/  IADD3 R6, P1, PT, R10, R11, RZ ;  /* 0x0000000b0a067210 */ /* 0x000fe20007f3e0ff */
[----:B------:R-:W1:Y:S01]  /*05c0*/  LDCU.64 UR6, c[0x0][0x3a0] ;  /* 0x00007400ff0677ac */ /* 0x000e620008000a00 */
[----:B------:R-:W-:-:S03]  /*05d0*/  IADD3.X R12, PT, PT, R7, R13, RZ, P0, !PT ;  /* 0x0000000d070c7210 */ /* 0x000fc600007fe4ff */
[----:B------:R-:W-:Y:S01]  /*05e0*/  IMAD.X R7, R8, 0x1, R15, P1 ;  /* 0x0000000108077824 */ /* 0x000fe200008e060f */
[----:B0-----:R-:W-:-:S04]  /*05f0*/  UIADD3 UR4, UP0, UPT, UR10, UR4, URZ ;  /* 0x000000040a047290 */ /* 0x001fc8000ff1e0ff */
[----:B------:R-:W-:Y:S02]  /*0600*/  UIADD3.X UR5, UPT, UPT, UR11, UR5, URZ, UP0, !UPT ;  /* 0x000000050b057290 */ /* 0x000fe400087fe4ff */
[----:B------:R-:W-:Y:S02]  /*0610*/  IMAD R12, R12, UR4, RZ ;  /* 0x000000040c0c7c24 */ /* 0x000fe4000f8e02ff */
[----:B------:R-:W-:-:S04]  /*0620*/  IMAD.WIDE.U32 R6, R3, UR4, R6 ;  /* 0x0000000403067c25 */ /* 0x000fc8000f8e0006 */
[----:B------:R-:W-:Y:S01]  /*0630*/  IMAD R3, R3, UR5, R12 ;  /* 0x0000000503037c24 */ /* 0x000fe2000f8e020c */
[----:B-1----:R-:W-:-:S04]  /*0640*/  LEA R8, P0, R6, UR6, 0x1 ;  /* 0x0000000606087c11 */ /* 0x002fc8000f8008ff */
[----:B------:R-:W-:-:S04]  /*0650*/  IADD3 R3, PT, PT, R7, R3, RZ ;  /* 0x0000000307037210 */ /* 0x000fc80007ffe0ff */
[----:B------:R-:W-:Y:S02]  /*0660*/  LEA.HI.X R9, R6, UR7, R3, 0x1, P0 ;  /* 0x0000000706097c11 */ /* 0x000fe400080f0c03 */
[----:B------:R-:W0:Y:S04]  /*0670*/  LDC.64 R6, c[0x0][0x3a8] ;  /* 0x0000ea00ff067b82 */ /* 0x000e280000000a00 */
[----:B------:R-:W2:Y:S01]  /*0680*/  LDG.E.U16 R9, desc[UR8][R8.64] ;  /* 0x0000000808097981 */ /* 0x000ea2000c1e1500 */
[----:B------:R-:W1:Y:S01]  /*0690*/  LDCU UR4, c[0x0][0x360] ;  /* 0x00006c00ff0477ac */ /* 0x000e620008000800 */
[----:B--2--5:R-:W-:-:S04]  /*06a0*/  LOP3.LUT R3, R9, R0, RZ, 0xc3, !PT ;  /* 0x0000000009037212 */ /* 0x024fc800078ec3ff */
[----:B------:R-:W-:Y:S02]  /*06b0*/  SHF.R.U32.HI R5, RZ, 0x1, R3 ;  /* 0x00000001ff057819 */ /* 0x000fe40000011603 */
[----:B------:R-:W-:Y:S02]  /*06c0*/  LOP3.LUT R3, R9, R0, RZ, 0xcf, !PT ;  /* 0x0000000009037212 */ /* 0x000fe400078ecfff */
[----:B------:R-:W-:Y:S01]  /*06d0*/  LOP3.LUT R10, R5, 0x7fff7fff, RZ, 0xc0, !PT ;  /* 0x7fff7fff050a7812 */ /* 0x000fe200078ec0ff */
[----:B-1----:R-:W-:-:S04]  /*06e0*/  IMAD R5, R2, UR4, R4 ;  /* 0x0000000402057c24 */ /* 0x002fc8000f8e0204 */
[----:B------:R-:W-:Y:S02]  /*06f0*/  IMAD.IADD R3, R3, 0x1, -R10 ;  /* 0x0000000103037824 */ /* 0x000fe400078e0a0a */
[----:B0-----:R-:W-:-:S03]  /*0700*/  IMAD.WIDE.U32 R6, R5, 0x2, R6 ;  /* 0x0000000205067825 */ /* 0x001fc600078e0006 */
[----:B------:R-:W-:-:S04]  /*0710*/  PRMT R3, R3, 0xbb99, RZ ;  /* 0x0000bb9903037816 */ /* 0x000fc800000000ff */
[----:B------:R-:W-:-:S04]  /*0720*/  LOP3.LUT R3, R3, R9, R0, 0x60, !PT ;  /* 0x0000000903037212 */ /* 0x000fc800078e6000 */
[C---:B------:R-:W-:Y:S02]  /*0730*/  LOP3.LUT R9, R3.reuse, R9, RZ, 0x3c, !PT ;  /* 0x0000000903097212 */ /* 0x040fe400078e3cff */
[----:B------:R-:W-:-:S04]  /*0740*/  LOP3.LUT R0, R3, R0, RZ, 0x3c, !PT ;  /* 0x0000000003007212 */ /* 0x000fc800078e3cff */
[----:B------:R-:W-:-:S05]  /*0750*/  IADD3 R9, PT, PT, R9, -R0, RZ ;  /* 0x8000000009097210 */ /* 0x000fca0007ffe0ff */
[----:B------:R-:W-:Y:S01]  /*0760*/  STG.E.U16 desc[UR8][R6.64], R9 ;  /* 0x0000000906007986 */ /* 0x000fe2000c101508 */
[----:B------:R-:W-:Y:S05]  /*0770*/  EXIT ;  /* 0x000000000000794d */ /* 0x000fea0003800000 */
        .weak           $__internal_1_$__cuda_sm20_div_u64
        .type           $__internal_1_$__cuda_sm20_div_u64,@function
        .size           $__internal_1_$__cuda_sm20_div_u64,(.L_x_16 - $__internal_1_$__cuda_sm20_div_u64)
$__internal_1_$__cuda_sm20_div_u64:
        /* <DEDUP_REMOVED lines=15> */
[----:B------:R-:W-:-:S04]  /*0870*/  IADD3 R17, P2, PT, R21, R16, RZ ;  /* 0x0000001015117210 */ /* 0x000fc80007f5e0ff */
[----:B------:R-:W-:Y:S01]  /*0880*/  IADD3.X R11, PT, PT, R11, R15, RZ, P0, !PT ;  /* 0x0000000f0b0b7210 */ /* 0x000fe200007fe4ff */
[----:B------:R-:W-:-:S03]  /*0890*/  IMAD.WIDE.U32 R14, R17, UR6, RZ ;  /* 0x00000006110e7c25 */ /* 0x000fc6000f8e00ff */
[----:B------:R-:W-:Y:S01]  /*08a0*/  IADD3.X R11, PT, PT, RZ, RZ, R11, P2, P1 ;  /* 0x000000ffff0b7210 */ /* 0x000fe200017e240b */
[----:B------:R-:W-:Y:S01]  /*08b0*/  IMAD R16, R17, UR7, R15 ;  /* 0x0000000711107c24 */ /* 0x000fe2000f8e020f */
[----:B------:R-:W-:-:S03]  /*08c0*/  IADD3 R15, P0, PT, RZ, -R14, RZ ;  /* 0x8000000eff0f7210 */ /* 0x000fc60007f1e0ff */
[----:B------:R-:W-:Y:S02]  /*08d0*/  IMAD R13, R11, UR6, R16 ;  /* 0x000000060b0d7c24 */ /* 0x000fe4000f8e0210 */
[----:B------:R-:W-:-:S04]  /*08e0*/  IMAD.HI.U32 R16, R17, R15, RZ ;  /* 0x0000000f11107227 */ /* 0x000fc800078e00ff */
[----:B------:R-:W-:-:S04]  /*08f0*/  IMAD.X R14, RZ, RZ, ~R13, P0 ;  /* 0x000000ffff0e7224 */ /* 0x000fc800000e0e0d */
[----:B------:R-:W-:-:S04]  /*0900*/  IMAD.WIDE.U32 R16, P0, R17, R14, R16 ;  /* 0x0000000e11107225 */ /* 0x000fc80007800010 */
[C---:B------:R-:W-:Y:S02]  /*0910*/  IMAD R18, R11.reuse, R14, RZ ;  /* 0x0000000e0b127224 */ /* 0x040fe400078e02ff */
[----:B------:R-:W-:-:S04]  /*0920*/  IMAD.HI.U32 R13, P1, R11, R15, R16 ;  /* 0x0000000f0b0d7227 */ /* 0x000fc80007820010 */
[----:B------:R-:W-:Y:S01]  /*0930*/  IMAD.HI.U32 R14, R11, R14, RZ ;  /* 0x0000000e0b0e7227 */ /* 0x000fe200078e00ff */
[----:B------:R-:W-:-:S03]  /*0940*/  IADD3 R13, P2, PT, R18, R13, RZ ;  /* 0x0000000d120d7210 */ /* 0x000fc60007f5e0ff */
[----:B------:R-:W-:Y:S01]  /*0950*/  IMAD.MOV.U32 R15, RZ, RZ, RZ ;  /* 0x000000ffff0f7224 */ /* 0x000fe200078e00ff */
[----:B------:R-:W-:Y:S01]  /*0960*/  IADD3.X R11, PT, PT, R14, R11, RZ, P0, !PT ;  /* 0x0000000b0e0b7210 */ /* 0x000fe200007fe4ff */
        /* <DEDUP_REMOVED lines=12> */
[C---:B------:R-:W-:Y:S01]  /*0a30*/  ISETP.GE.U32.AND P0, PT, R18.reuse, UR6, PT ;  /* 0x0000000612007c0c */ /* 0x040fe2000bf06070 */
[----:B------:R-:W-:Y:S01]  /*0a40*/  IMAD R16, R11, UR6, R16 ;  /* 0x000000060b107c24 */ /* 0x000fe2000f8e0210 */
[----:B------:R-:W-:-:S04]  /*0a50*/  IADD3 R9, P2, PT, R18, -UR6, RZ ;  /* 0x8000000612097c10 */ /* 0x000fc8000ff5e0ff */
[----:B------:R-:W-:Y:S02]  /*0a60*/  IADD3.X R20, PT, PT, ~R16, UR4, RZ, P1, !PT ;  /* 0x0000000410147c10 */ /* 0x000fe40008ffe5ff */
[----:B------:R-:W-:Y:S02]  /*0a70*/  IADD3 R16, P1, PT, R13, 0x1, RZ ;  /* 0x000000010d107810 */ /* 0x000fe40007f3e0ff */
[C---:B------:R-:W-:Y:S02]  /*0a80*/  ISETP.GE.U32.AND.EX P0, PT, R20.reuse, UR7, PT, P0 ;  /* 0x0000000714007c0c */ /* 0x040fe4000bf06100 */
[----:B------:R-:W-:Y:S02]  /*0a90*/  IADD3.X R15, PT, PT, R20, ~UR7, RZ, P2, !PT ;  /* 0x80000007140f7c10 */ /* 0x000fe400097fe4ff */
[----:B------:R-:W-:Y:S02]  /*0aa0*/  IADD3.X R14, PT, PT, RZ, R11, RZ, P1, !PT ;  /* 0x0000000bff0e7210 */ /* 0x000fe40000ffe4ff */
[----:B------:R-:W-:-:S02]  /*0ab0*/  SEL R9, R9, R18, P0 ;  /* 0x0000001209097207 */ /* 0x000fc40000000000 */
[----:B------:R-:W-:Y:S02]  /*0ac0*/  SEL R16, R16, R13, P0 ;  /* 0x0000000d10107207 */ /* 0x000fe40000000000 */
[----:B------:R-:W-:Y:S02]  /*0ad0*/  SEL R13, R15, R20, P0 ;  /* 0x000000140f0d7207 */ /* 0x000fe40000000000 */
[----:B------:R-:W-:Y:S02]  /*0ae0*/  SEL R11, R14, R11, P0 ;  /* 0x0000000b0e0b7207 */ /* 0x000fe40000000000 */
[----:B------:R-:W-:Y:S02]  /*0af0*/  ISETP.GE.U32.AND P0, PT, R9, UR6, PT ;  /* 0x0000000609007c0c */ /* 0x000fe4000bf06070 */
[----:B------:R-:W-:Y:S02]  /*0b00*/  IADD3 R9, P2, PT, R16, 0x1, RZ ;  /* 0x0000000110097810 */ /* 0x000fe40007f5e0ff */
[----:B------:R-:W-:Y:S01]  /*0b10*/  ISETP.GE.U32.AND.EX P0, PT, R13, UR7, PT, P0 ;  /* 0x000000070d007c0c */ /* 0x000fe2000bf06100 */
[----:B------:R-:W-:Y:S01]  /*0b20*/  HFMA2 R13, -RZ, RZ, 0, 0 ;  /* 0x00000000ff0d7431 */ /* 0x000fe200000001ff */
[----:B------:R-:W-:Y:S01]  /*0b30*/  ISETP.NE.U32.AND P1, PT, RZ, UR6, PT ;  /* 0x00000006ff007c0c */ /* 0x000fe2000bf25070 */
[----:B------:R-:W-:Y:S01]  /*0b40*/  IMAD.X R14, RZ, RZ, R11, P2 ;  /* 0x000000ffff0e7224 */ /* 0x000fe200010e060b */
[----:B------:R-:W-:-:S02]  /*0b50*/  SEL R9, R9, R16, P0 ;  /* 0x0000001009097207 */ /* 0x000fc40000000000 */
[----:B------:R-:W-:Y:S02]  /*0b60*/  ISETP.NE.AND.EX P1, PT, RZ, UR7, PT, P1 ;  /* 0x00000007ff007c0c */ /* 0x000fe4000bf25310 */
[----:B------:R-:W-:Y:S02]  /*0b70*/  SEL R14, R14, R11, P0 ;  /* 0x0000000b0e0e7207 */ /* 0x000fe40000000000 */
[----:B------:R-:W-:Y:S02]  /*0b80*/  SEL R9, R9, 0xffffffff, P1 ;  /* 0xffffffff09097807 */ /* 0x000fe40000800000 */
[----:B------:R-:W-:Y:S01]  /*0b90*/  SEL R14, R14, 0xffffffff, P1 ;  /* 0xffffffff0e0e7807 */ /* 0x000fe20000800000 */
[----:B------:R-:W-:Y:S06]  /*0ba0*/  RET.REL.NODEC R12 `(pairwise) ;  /* 0xfffffff40c147950 */ /* 0x000fec0003c3ffff */
.L_x_13:
        /* <DEDUP_REMOVED lines=13> */
.L_x_16:


//--------------------- .text.saxpy               --------------------------
	.section	.text.saxpy,"ax",@progbits
	.align	128
        .global         saxpy
        .type           saxpy,@function
        .size           saxpy,(.L_x_20 - saxpy)
        .other          saxpy,@"STO_CUDA_ENTRY STV_DEFAULT"
saxpy:
.text.saxpy:
[----:B------:R-:W-:Y:S01]  /*0000*/  LDC R1, c[0x0][0x37c] ;  /* 0x0000df00ff017b82 */ /* 0x000fe20000000800 */
[----:B------:R-:W0:Y:S07]  /*0010*/  S2R R3, SR_TID.X ;  /* 0x0000000000037919 */ /* 0x000e2e0000002100 */
[----:B------:R-:W0:Y:S01]  /*0020*/  S2UR UR4, SR_CTAID.X ;  /* 0x00000000000479c3 */ /* 0x000e220000002500 */
[----:B------:R-:W1:Y:S07]  /*0030*/  LDCU.64 UR6, c[0x0][0x3a0] ;  /* 0x00007400ff0677ac */ /* 0x000e6e0008000a00 */
[----:B------:R-:W0:Y:S02]  /*0040*/  LDC R0, c[0x0][0x360] ;  /* 0x0000d800ff007b82 */ /* 0x000e240000000800 */
[----:B0-----:R-:W-:-:S05]  /*0050*/  IMAD R0, R0, UR4, R3 ;  /* 0x0000000400007c24 */ /* 0x001fca000f8e0203 */
[----:B-1----:R-:W-:-:S04]  /*0060*/  ISETP.GE.U32.AND P0, PT, R0, UR6, PT ;  /* 0x0000000600007c0c */ /* 0x002fc8000bf06070 */
[----:B------:R-:W-:-:S13]  /*0070*/  ISETP.GE.U32.AND.EX P0, PT, RZ, UR7, PT, P0 ;  /* 0x00000007ff007c0c */ /* 0x000fda000bf06100 */
[----:B------:R-:W-:Y:S05]  /*0080*/  @P0 EXIT ;  /* 0x000000000000094d */ /* 0x000fea0003800000 */
[----:B------:R-:W0:Y:S01]  /*0090*/  LDCU.128 UR8, c[0x0][0x390] ;  /* 0x00007200ff0877ac */ /* 0x000e220008000c00 */
[----:B------:R-:W-:Y:S01]  /*00a0*/  IMAD.SHL.U32 R6, R0, 0x2, RZ ;  /* 0x0000000200067824 */ /* 0x000fe200078e00ff */
[----:B------:R-:W-:Y:S01]  /*00b0*/  SHF.R.U32.HI R0, RZ, 0x1f, R0 ;  /* 0x0000001fff007819 */ /* 0x000fe20000011600 */
[----:B------:R-:W1:Y:S01]  /*00c0*/  LDCU.64 UR6, c[0x0][0x388] ;  /* 0x00007100ff0677ac */ /* 0x000e620008000a00 */
[----:B------:R-:W2:Y:S02]  /*00d0*/  LDCU.64 UR4, c[0x0][0x358] ;  /* 0x00006b00ff0477ac */ /* 0x000ea40008000a00 */
[C---:B0-----:R-:W-:Y:S02]  /*00e0*/  IADD3 R4, P1, PT, R6.reuse, UR8, RZ ;  /* 0x0000000806047c10 */ /* 0x041fe4000ff3e0ff */
[----:B-1----:R-:W-:Y:S01]  /*00f0*/  IADD3 R2, P0, PT, R6, UR6, RZ ;  /* 0x0000000606027c10 */ /* 0x002fe2000ff1e0ff */
[----:B------:R-:W0:Y:S01]  /*0100*/  LDCU.U16 UR6, c[0x0][0x380] ;  /* 0x00007000ff0677ac */ /* 0x000e220008000400 */
[----:B------:R-:W-:-:S02]  /*0110*/  IADD3.X R5, PT, PT, R0, UR9, RZ, P1, !PT ;  /* 0x0000000900057c10 */ /* 0x000fc40008ffe4ff */
[----:B------:R-:W-:-:S04]  /*0120*/  IADD3.X R3, PT, PT, R0, UR7, RZ, P0, !PT ;  /* 0x0000000700037c10 */ /* 0x000fc800087fe4ff */
[----:B--2---:R-:W0:Y:S04]  /*0130*/  LDG.E.U16 R5, desc[UR4][R4.64] ;  /* 0x0000000404057981 */ /* 0x004e28000c1e1500 */
[----:B------:R-:W0:Y:S01]  /*0140*/  LDG.E.U16 R2, desc[UR4][R2.64] ;  /* 0x0000000402027981 */ /* 0x000e22000c1e1500 */
[----:B------:R-:W-:-:S04]  /*0150*/  IADD3 R6, P0, PT, R6, UR10, RZ ;  /* 0x0000000a06067c10 */ /* 0x000fc8000ff1e0ff */
[----:B------:R-:W-:Y:S01]  /*0160*/  IADD3.X R7, PT, PT, R0, UR11, RZ, P0, !PT ;  /* 0x0000000b00077c10 */ /* 0x000fe200087fe4ff */
[----:B0-----:R-:W-:-:S05]  /*0170*/  HFMA2 R5, R2.H0_H0, UR6.H0_H0, R5.H0_H0 ;  /* 0x2000000602057c31 */ /* 0x001fca0008040805 */
[----:B------:R-:W-:Y:S01]  /*0180*/  STG.E.U16 desc[UR4][R6.64], R5 ;  /* 0x0000000506007986 */ /* 0x000fe2000c101504 */
[----:B------:R-:W-:Y:S05]  /*0190*/  EXIT ;  /* 0x000000000000794d */ /* 0x000fea0003800000 */
.L_x_14:
        /* <DEDUP_REMOVED lines=14> */
.L_x_20:


//--------------------- .nv.shared.reserved.0     --------------------------
	.section	.nv.shared.reserved.0,"aw",@nobits
	.weak		__nv_reservedSMEM_offset_0_alias
	.size		__nv_reservedSMEM_offset_0_alias, 0, 64
	.other		__nv_reservedSMEM_offset_0_alias,@"STO_CUDA_RESERVED_SHARED STV_DEFAULT"
__nv_reservedSMEM_offset_0_alias:
	.zero		0
	.zero		64


//--------------------- .nv.constant0.pairwise_line_alt --------------------------
	.section	.nv.constant0.pairwise_line_alt,"a",@progbits
	.sectionflags	@""
	.align	4
.nv.constant0.pairwise_line_alt:
	.zero		944


//--------------------- .nv.constant0.pairwise_line --------------------------
	.section	.nv.constant0.pairwise_line,"a",@progbits
	.sectionflags	@""
	.align	4
.nv.constant0.pairwise_line:
	.zero		944


//--------------------- .nv.constant0.pairwise    --------------------------
	.section	.nv.constant0.pairwise,"a",@progbits
	.sectionflags	@""
	.align	4
.nv.constant0.pairwise:
	.zero		944


//--------------------- .nv.constant0.saxpy       --------------------------
	.section	.nv.constant0.saxpy,"a",@progbits
	.sectionflags	@""
	.align	4
.nv.constant0.saxpy:
	.zero		936


//--------------------- SYMBOLS --------------------------

	.type		.nv.reservedSmem.offset0,@object
	.size		.nv.reservedSmem.offset0,0x4
